//
// Generated by NVIDIA NVVM Compiler
//
// Compiler Build ID: CL-36424714
// Cuda compilation tools, release 13.0, V13.0.88
// Based on NVVM 20.0.0
//

.version 9.0
.target sm_100
.address_size 64

	// .globl	_Z28matrix_multiplication_kernelPKfS0_Pfiii
// _ZZ28matrix_multiplication_kernelPKfS0_PfiiiE2As has been demoted
// _ZZ28matrix_multiplication_kernelPKfS0_PfiiiE2Bs has been demoted

.visible .entry _Z28matrix_multiplication_kernelPKfS0_Pfiii(
	.param .u64 .ptr .align 1 _Z28matrix_multiplication_kernelPKfS0_Pfiii_param_0,
	.param .u64 .ptr .align 1 _Z28matrix_multiplication_kernelPKfS0_Pfiii_param_1,
	.param .u64 .ptr .align 1 _Z28matrix_multiplication_kernelPKfS0_Pfiii_param_2,
	.param .u32 _Z28matrix_multiplication_kernelPKfS0_Pfiii_param_3,
	.param .u32 _Z28matrix_multiplication_kernelPKfS0_Pfiii_param_4,
	.param .u32 _Z28matrix_multiplication_kernelPKfS0_Pfiii_param_5
)
{
	.reg .pred 	%p<65>;
	.reg .b32 	%r<95>;
	.reg .b32 	%f<178>;
	.reg .b64 	%rd<24>;
	// demoted variable
	.shared .align 4 .b8 _ZZ28matrix_multiplication_kernelPKfS0_PfiiiE2As[4096];
	// demoted variable
	.shared .align 4 .b8 _ZZ28matrix_multiplication_kernelPKfS0_PfiiiE2Bs[4224];
	ld.param.u64 	%rd7, [_Z28matrix_multiplication_kernelPKfS0_Pfiii_param_0];
	ld.param.u32 	%r33, [_Z28matrix_multiplication_kernelPKfS0_Pfiii_param_3];
	ld.param.u32 	%r34, [_Z28matrix_multiplication_kernelPKfS0_Pfiii_param_4];
	ld.param.u32 	%r35, [_Z28matrix_multiplication_kernelPKfS0_Pfiii_param_5];
	cvta.to.global.u64 	%rd1, %rd7;
	mov.u32 	%r36, %ctaid.x;
	mov.u32 	%r37, %ctaid.y;
	mov.u32 	%r38, %tid.x;
	mov.u32 	%r1, %tid.y;
	mov.u32 	%r39, %ntid.x;
	mul.lo.s32 	%r40, %r39, %r36;
	shl.b32 	%r41, %r40, 2;
	shl.b32 	%r2, %r38, 2;
	add.s32 	%r3, %r41, %r2;
	mov.u32 	%r42, %ntid.y;
	mad.lo.s32 	%r4, %r37, %r42, %r1;
	setp.lt.s32 	%p1, %r34, 1;
	mov.f32 	%f148, 0f00000000;
	mov.f32 	%f147, %f148;
	mov.f32 	%f146, %f148;
	mov.f32 	%f173, %f148;
	@%p1 bra 	$L__BB0_68;
	mul.lo.s32 	%r5, %r34, %r4;
	shl.b32 	%r44, %r1, 2;
	mov.u32 	%r45, _ZZ28matrix_multiplication_kernelPKfS0_PfiiiE2Bs;
	add.s32 	%r46, %r45, %r44;
	mad.lo.s32 	%r6, %r2, 132, %r46;
	add.s32 	%r7, %r3, 1;
	add.s32 	%r8, %r3, 2;
	add.s32 	%r9, %r3, 3;
	mov.b32 	%r90, 0;
	mov.f32 	%f148, 0f00000000;
	cvt.s64.s32 	%rd15, %r3;
	mov.u32 	%r89, %r34;
$L__BB0_2:
	setp.ge.s32 	%p2, %r4, %r33;
	min.s32 	%r47, %r89, 32;
	max.s32 	%r12, %r47, 1;
	add.s32 	%r13, %r90, %r2;
	add.s32 	%r14, %r90, %r1;
	mul.lo.s32 	%r15, %r14, %r35;
	setp.ge.s32 	%p3, %r13, %r34;
	mov.f32 	%f134, 0f00000000;
	or.pred  	%p4, %p2, %p3;
	@%p4 bra 	$L__BB0_4;
	add.s32 	%r49, %r13, %r5;
	mul.wide.u32 	%rd8, %r49, 4;
	add.s64 	%rd9, %rd1, %rd8;
	ld.global.f32 	%f134, [%rd9];
$L__BB0_4:
	setp.ge.s32 	%p5, %r14, %r34;
	setp.le.s32 	%p6, %r35, %r3;
	shl.b32 	%r50, %r1, 7;
	mov.u32 	%r51, _ZZ28matrix_multiplication_kernelPKfS0_PfiiiE2As;
	add.s32 	%r52, %r51, %r50;
	shl.b32 	%r53, %r2, 2;
	add.s32 	%r54, %r52, %r53;
	st.shared.f32 	[%r54], %f134;
	mov.f32 	%f135, 0f00000000;
	or.pred  	%p7, %p5, %p6;
	@%p7 bra 	$L__BB0_6;
	ld.param.u64 	%rd21, [_Z28matrix_multiplication_kernelPKfS0_Pfiii_param_1];
	add.s32 	%r55, %r3, %r15;
	cvta.to.global.u64 	%rd10, %rd21;
	mul.wide.s32 	%rd11, %r55, 4;
	add.s64 	%rd12, %rd10, %rd11;
	ld.global.f32 	%f135, [%rd12];
$L__BB0_6:
	st.shared.f32 	[%r6], %f135;
	add.s32 	%r56, %r13, 1;
	setp.ge.s32 	%p9, %r56, %r34;
	add.s32 	%r57, %r13, %r5;
	mul.wide.u32 	%rd13, %r57, 4;
	add.s64 	%rd2, %rd1, %rd13;
	mov.f32 	%f136, 0f00000000;
	or.pred  	%p10, %p2, %p9;
	@%p10 bra 	$L__BB0_8;
	ld.global.f32 	%f136, [%rd2+4];
$L__BB0_8:
	ld.param.u64 	%rd22, [_Z28matrix_multiplication_kernelPKfS0_Pfiii_param_1];
	setp.ge.s32 	%p12, %r7, %r35;
	shl.b32 	%r58, %r1, 7;
	mov.u32 	%r59, _ZZ28matrix_multiplication_kernelPKfS0_PfiiiE2As;
	add.s32 	%r60, %r59, %r58;
	shl.b32 	%r61, %r2, 2;
	add.s32 	%r62, %r60, %r61;
	st.shared.f32 	[%r62+4], %f136;
	cvt.s64.s32 	%rd14, %r15;
	add.s64 	%rd16, %rd15, %rd14;
	cvta.to.global.u64 	%rd17, %rd22;
	shl.b64 	%rd18, %rd16, 2;
	add.s64 	%rd3, %rd17, %rd18;
	mov.f32 	%f137, 0f00000000;
	or.pred  	%p13, %p5, %p12;
	@%p13 bra 	$L__BB0_10;
	ld.global.f32 	%f137, [%rd3+4];
$L__BB0_10:
	st.shared.f32 	[%r6+132], %f137;
	add.s32 	%r63, %r13, 2;
	setp.ge.s32 	%p15, %r63, %r34;
	mov.f32 	%f138, 0f00000000;
	or.pred  	%p16, %p2, %p15;
	@%p16 bra 	$L__BB0_12;
	ld.global.f32 	%f138, [%rd2+8];
$L__BB0_12:
	setp.ge.s32 	%p18, %r8, %r35;
	shl.b32 	%r64, %r1, 7;
	mov.u32 	%r65, _ZZ28matrix_multiplication_kernelPKfS0_PfiiiE2As;
	add.s32 	%r66, %r65, %r64;
	shl.b32 	%r67, %r2, 2;
	add.s32 	%r68, %r66, %r67;
	st.shared.f32 	[%r68+8], %f138;
	mov.f32 	%f139, 0f00000000;
	or.pred  	%p19, %p5, %p18;
	@%p19 bra 	$L__BB0_14;
	ld.global.f32 	%f139, [%rd3+8];
$L__BB0_14:
	st.shared.f32 	[%r6+264], %f139;
	add.s32 	%r69, %r13, 3;
	setp.ge.s32 	%p21, %r69, %r34;
	mov.f32 	%f140, 0f00000000;
	or.pred  	%p22, %p2, %p21;
	@%p22 bra 	$L__BB0_16;
	ld.global.f32 	%f140, [%rd2+12];
$L__BB0_16:
	setp.ge.s32 	%p24, %r9, %r35;
	st.shared.f32 	[%r68+12], %f140;
	mov.f32 	%f141, 0f00000000;
	or.pred  	%p25, %p5, %p24;
	@%p25 bra 	$L__BB0_18;
	ld.global.f32 	%f141, [%rd3+12];
$L__BB0_18:
	setp.le.s32 	%p26, %r35, %r3;
	setp.ge.s32 	%p27, %r4, %r33;
	st.shared.f32 	[%r6+396], %f141;
	bar.sync 	0;
	setp.le.s32 	%p28, %r34, %r90;
	or.pred  	%p29, %p28, %p26;
	or.pred  	%p30, %p29, %p27;
	@%p30 bra 	$L__BB0_67;
	and.b32  	%r16, %r12, 3;
	setp.lt.s32 	%p31, %r89, 4;
	mov.b32 	%r94, 0;
	@%p31 bra 	$L__BB0_46;
	mov.u32 	%r76, %tid.x;
	mov.u32 	%r77, _ZZ28matrix_multiplication_kernelPKfS0_PfiiiE2Bs;
	mad.lo.s32 	%r78, %r76, 528, %r77;
	add.s32 	%r91, %r78, 264;
	add.s32 	%r81, %r64, %r65;
	add.s32 	%r92, %r81, 8;
	and.b32  	%r94, %r12, 60;
	neg.s32 	%r93, %r94;
$L__BB0_21:
	ld.shared.f32 	%f25, [%r92+-8];
	ld.shared.f32 	%f102, [%r91+-264];
	fma.rn.f32 	%f26, %f25, %f102, %f173;
	@%p12 bra 	$L__BB0_23;
	ld.shared.f32 	%f103, [%r91+-132];
	fma.rn.f32 	%f146, %f25, %f103, %f146;
$L__BB0_23:
	@%p18 bra 	$L__BB0_25;
	ld.shared.f32 	%f104, [%r91];
	fma.rn.f32 	%f147, %f25, %f104, %f147;
$L__BB0_25:
	@%p24 bra 	$L__BB0_27;
	ld.shared.f32 	%f105, [%r91+132];
	fma.rn.f32 	%f148, %f25, %f105, %f148;
$L__BB0_27:
	setp.ge.s32 	%p35, %r7, %r35;
	ld.shared.f32 	%f33, [%r92+-4];
	ld.shared.f32 	%f106, [%r91+-260];
	fma.rn.f32 	%f34, %f33, %f106, %f26;
	@%p35 bra 	$L__BB0_29;
	ld.shared.f32 	%f107, [%r91+-128];
	fma.rn.f32 	%f146, %f33, %f107, %f146;
$L__BB0_29:
	setp.ge.s32 	%p36, %r8, %r35;
	@%p36 bra 	$L__BB0_31;
	ld.shared.f32 	%f108, [%r91+4];
	fma.rn.f32 	%f147, %f33, %f108, %f147;
$L__BB0_31:
	setp.ge.s32 	%p37, %r9, %r35;
	@%p37 bra 	$L__BB0_33;
	ld.shared.f32 	%f109, [%r91+136];
	fma.rn.f32 	%f148, %f33, %f109, %f148;
$L__BB0_33:
	ld.shared.f32 	%f41, [%r92];
	ld.shared.f32 	%f110, [%r91+-256];
	fma.rn.f32 	%f42, %f41, %f110, %f34;
	@%p35 bra 	$L__BB0_35;
	ld.shared.f32 	%f111, [%r91+-124];
	fma.rn.f32 	%f146, %f41, %f111, %f146;
$L__BB0_35:
	@%p36 bra 	$L__BB0_37;
	ld.shared.f32 	%f112, [%r91+8];
	fma.rn.f32 	%f147, %f41, %f112, %f147;
$L__BB0_37:
	@%p37 bra 	$L__BB0_39;
	ld.shared.f32 	%f113, [%r91+140];
	fma.rn.f32 	%f148, %f41, %f113, %f148;
$L__BB0_39:
	setp.ge.s32 	%p41, %r7, %r35;
	ld.shared.f32 	%f49, [%r92+4];
	ld.shared.f32 	%f114, [%r91+-252];
	fma.rn.f32 	%f173, %f49, %f114, %f42;
	@%p41 bra 	$L__BB0_41;
	ld.shared.f32 	%f115, [%r91+-120];
	fma.rn.f32 	%f146, %f49, %f115, %f146;
$L__BB0_41:
	setp.ge.s32 	%p42, %r8, %r35;
	@%p42 bra 	$L__BB0_43;
	ld.shared.f32 	%f116, [%r91+12];
	fma.rn.f32 	%f147, %f49, %f116, %f147;
$L__BB0_43:
	setp.ge.s32 	%p43, %r9, %r35;
	@%p43 bra 	$L__BB0_45;
	ld.shared.f32 	%f117, [%r91+144];
	fma.rn.f32 	%f148, %f49, %f117, %f148;
$L__BB0_45:
	add.s32 	%r93, %r93, 4;
	add.s32 	%r92, %r92, 16;
	add.s32 	%r91, %r91, 16;
	setp.ne.s32 	%p44, %r93, 0;
	@%p44 bra 	$L__BB0_21;
$L__BB0_46:
	setp.eq.s32 	%p45, %r16, 0;
	@%p45 bra 	$L__BB0_67;
	setp.ge.s32 	%p46, %r7, %r35;
	mov.u32 	%r83, _ZZ28matrix_multiplication_kernelPKfS0_PfiiiE2As;
	add.s32 	%r84, %r83, %r64;
	shl.b32 	%r85, %r94, 2;
	add.s32 	%r28, %r84, %r85;
	ld.shared.f32 	%f61, [%r28];
	mov.u32 	%r86, _ZZ28matrix_multiplication_kernelPKfS0_PfiiiE2Bs;
	add.s32 	%r87, %r86, %r85;
	mad.lo.s32 	%r29, %r2, 132, %r87;
	ld.shared.f32 	%f118, [%r29];
	fma.rn.f32 	%f173, %f61, %f118, %f173;
	@%p46 bra 	$L__BB0_49;
	ld.shared.f32 	%f119, [%r29+132];
	fma.rn.f32 	%f146, %f61, %f119, %f146;
$L__BB0_49:
	setp.ge.s32 	%p47, %r8, %r35;
	@%p47 bra 	$L__BB0_51;
	ld.shared.f32 	%f120, [%r29+264];
	fma.rn.f32 	%f147, %f61, %f120, %f147;
$L__BB0_51:
	setp.ge.s32 	%p48, %r9, %r35;
	@%p48 bra 	$L__BB0_53;
	ld.shared.f32 	%f121, [%r29+396];
	fma.rn.f32 	%f148, %f61, %f121, %f148;
$L__BB0_53:
	setp.eq.s32 	%p49, %r16, 1;
	@%p49 bra 	$L__BB0_67;
	setp.ge.s32 	%p50, %r7, %r35;
	ld.shared.f32 	%f69, [%r28+4];
	ld.shared.f32 	%f122, [%r29+4];
	fma.rn.f32 	%f173, %f69, %f122, %f173;
	@%p50 bra 	$L__BB0_56;
	ld.shared.f32 	%f123, [%r29+136];
	fma.rn.f32 	%f146, %f69, %f123, %f146;
$L__BB0_56:
	setp.ge.s32 	%p51, %r8, %r35;
	@%p51 bra 	$L__BB0_58;
	ld.shared.f32 	%f124, [%r29+268];
	fma.rn.f32 	%f147, %f69, %f124, %f147;
$L__BB0_58:
	setp.ge.s32 	%p52, %r9, %r35;
	@%p52 bra 	$L__BB0_60;
	ld.shared.f32 	%f125, [%r29+400];
	fma.rn.f32 	%f148, %f69, %f125, %f148;
$L__BB0_60:
	setp.eq.s32 	%p53, %r16, 2;
	@%p53 bra 	$L__BB0_67;
	setp.ge.s32 	%p54, %r7, %r35;
	ld.shared.f32 	%f77, [%r28+8];
	ld.shared.f32 	%f126, [%r29+8];
	fma.rn.f32 	%f173, %f77, %f126, %f173;
	@%p54 bra 	$L__BB0_63;
	ld.shared.f32 	%f127, [%r29+140];
	fma.rn.f32 	%f146, %f77, %f127, %f146;
$L__BB0_63:
	setp.ge.s32 	%p55, %r8, %r35;
	@%p55 bra 	$L__BB0_65;
	ld.shared.f32 	%f128, [%r29+272];
	fma.rn.f32 	%f147, %f77, %f128, %f147;
$L__BB0_65:
	setp.ge.s32 	%p56, %r9, %r35;
	@%p56 bra 	$L__BB0_67;
	ld.shared.f32 	%f129, [%r29+404];
	fma.rn.f32 	%f148, %f77, %f129, %f148;
$L__BB0_67:
	bar.sync 	0;
	add.s32 	%r90, %r90, 32;
	setp.lt.s32 	%p57, %r90, %r34;
	add.s32 	%r89, %r89, -32;
	@%p57 bra 	$L__BB0_2;
$L__BB0_68:
	setp.le.s32 	%p58, %r35, %r3;
	setp.ge.s32 	%p59, %r4, %r33;
	or.pred  	%p60, %p58, %p59;
	@%p60 bra 	$L__BB0_74;
	sub.s32 	%r32, %r35, %r3;
	setp.lt.s32 	%p61, %r32, 1;
	@%p61 bra 	$L__BB0_74;
	ld.param.u64 	%rd23, [_Z28matrix_multiplication_kernelPKfS0_Pfiii_param_2];
	mad.lo.s32 	%r88, %r35, %r4, %r3;
	cvta.to.global.u64 	%rd19, %rd23;
	mul.wide.s32 	%rd20, %r88, 4;
	add.s64 	%rd4, %rd19, %rd20;
	st.global.f32 	[%rd4], %f173;
	setp.eq.s32 	%p62, %r32, 1;
	@%p62 bra 	$L__BB0_74;
	st.global.f32 	[%rd4+4], %f146;
	setp.eq.s32 	%p63, %r32, 2;
	@%p63 bra 	$L__BB0_74;
	st.global.f32 	[%rd4+8], %f147;
	setp.eq.s32 	%p64, %r32, 3;
	@%p64 bra 	$L__BB0_74;
	st.global.f32 	[%rd4+12], %f148;
$L__BB0_74:
	ret;

}


// ===== COMPILED SASS (sm_100) =====

	.target	sm_100

	.elftype	@"ET_EXEC"


//--------------------- .note.nv.tkinfo           --------------------------
	.section	.note.nv.tkinfo,"",@"SHT_NOTE"
	.sectionflags	@"SHF_NOTE_NV_TKINFO"
	.tkinfo
        /*0018*/ 	.word	0x00000002
        /*0030*/ 	.string	""
        /*0030*/ 	.string	"ptxas"
        /*0030*/ 	.string	"Cuda compilation tools, release 13.0, V13.0.88"
        /*0030*/ 	.string	"Build cuda_13.0.r13.0/compiler.36424714_0"
        /*0030*/ 	.string	"-arch sm_100 -m 64 "



//--------------------- .note.nv.cuinfo           --------------------------
	.section	.note.nv.cuinfo,"",@"SHT_NOTE"
	.sectionflags	@"SHF_NOTE_NV_CUINFO"
        /*0018*/ 	.short	0x0002
        /*001a*/ 	.short	0x0064
        /*001c*/ 	.short	0x0082
	.zero		2


//--------------------- .nv.info                  --------------------------
	.section	.nv.info,"",@"SHT_CUDA_INFO"
	.align	4


	//----- nvinfo : EIATTR_REGCOUNT
	.align		4
        /*0000*/ 	.byte	0x04, 0x2f
        /*0002*/ 	.short	(.L_1 - .L_0)
	.align		4
.L_0:
        /*0004*/ 	.word	index@(_Z28matrix_multiplication_kernelPKfS0_Pfiii)
        /*0008*/ 	.word	0x00000020


	//----- nvinfo : EIATTR_FRAME_SIZE
	.align		4
.L_1:
        /*000c*/ 	.byte	0x04, 0x11
        /*000e*/ 	.short	(.L_3 - .L_2)
	.align		4
.L_2:
        /*0010*/ 	.word	index@(_Z28matrix_multiplication_kernelPKfS0_Pfiii)
        /*0014*/ 	.word	0x00000000


	//----- nvinfo : EIATTR_MIN_STACK_SIZE
	.align		4
.L_3:
        /*0018*/ 	.byte	0x04, 0x12
        /*001a*/ 	.short	(.L_5 - .L_4)
	.align		4
.L_4:
        /*001c*/ 	.word	index@(_Z28matrix_multiplication_kernelPKfS0_Pfiii)
        /*0020*/ 	.word	0x00000000
.L_5:


//--------------------- .nv.compat                --------------------------
	.section	.nv.compat,"",@"SHT_CUDA_COMPAT_INFO"
	.align	4
        /*0000*/ 	.byte	0x02, 0x09, 0x00, 0x00, 0x02, 0x02, 0x01, 0x00, 0x02, 0x05, 0x05, 0x00, 0x03, 0x07, 0x01, 0x01
        /*0010*/ 	.byte	0x02, 0x03, 0x00, 0x00, 0x02, 0x06, 0x01, 0x00, 0x04, 0x0b, 0x08, 0x00, 0x09, 0x00, 0x00, 0x00
        /*0020*/ 	.byte	0x00, 0x00, 0x00, 0x00


//--------------------- .nv.info._Z28matrix_multiplication_kernelPKfS0_Pfiii --------------------------
	.section	.nv.info._Z28matrix_multiplication_kernelPKfS0_Pfiii,"",@"SHT_CUDA_INFO"
	.sectionflags	@""
	.align	4


	//----- nvinfo : EIATTR_CUDA_API_VERSION
	.align		4
        /*0000*/ 	.byte	0x04, 0x37
        /*0002*/ 	.short	(.L_7 - .L_6)
.L_6:
        /*0004*/ 	.word	0x00000082


	//----- nvinfo : EIATTR_KPARAM_INFO
	.align		4
.L_7:
        /*0008*/ 	.byte	0x04, 0x17
        /*000a*/ 	.short	(.L_9 - .L_8)
.L_8:
        /*000c*/ 	.word	0x00000000
        /*0010*/ 	.short	0x0005
        /*0012*/ 	.short	0x0020
        /*0014*/ 	.byte	0x00, 0xf0, 0x11, 0x00


	//----- nvinfo : EIATTR_KPARAM_INFO
	.align		4
.L_9:
        /*0018*/ 	.byte	0x04, 0x17
        /*001a*/ 	.short	(.L_11 - .L_10)
.L_10:
        /*001c*/ 	.word	0x00000000
        /*0020*/ 	.short	0x0004
        /*0022*/ 	.short	0x001c
        /*0024*/ 	.byte	0x00, 0xf0, 0x11, 0x00


	//----- nvinfo : EIATTR_KPARAM_INFO
	.align		4
.L_11:
        /*0028*/ 	.byte	0x04, 0x17
        /*002a*/ 	.short	(.L_13 - .L_12)
.L_12:
        /*002c*/ 	.word	0x00000000
        /*0030*/ 	.short	0x0003
        /*0032*/ 	.short	0x0018
        /*0034*/ 	.byte	0x00, 0xf0, 0x11, 0x00


	//----- nvinfo : EIATTR_KPARAM_INFO
	.align		4
.L_13:
        /*0038*/ 	.byte	0x04, 0x17
        /*003a*/ 	.short	(.L_15 - .L_14)
.L_14:
        /*003c*/ 	.word	0x00000000
        /*0040*/ 	.short	0x0002
        /*0042*/ 	.short	0x0010
        /*0044*/ 	.byte	0x00, 0xf5, 0x21, 0x00


	//----- nvinfo : EIATTR_KPARAM_INFO
	.align		4
.L_15:
        /*0048*/ 	.byte	0x04, 0x17
        /*004a*/ 	.short	(.L_17 - .L_16)
.L_16:
        /*004c*/ 	.word	0x00000000
        /*0050*/ 	.short	0x0001
        /*0052*/ 	.short	0x0008
        /*0054*/ 	.byte	0x00, 0xf5, 0x21, 0x00


	//----- nvinfo : EIATTR_KPARAM_INFO
	.align		4
.L_17:
        /*0058*/ 	.byte	0x04, 0x17
        /*005a*/ 	.short	(.L_19 - .L_18)
.L_18:
        /*005c*/ 	.word	0x00000000
        /*0060*/ 	.short	0x0000
        /*0062*/ 	.short	0x0000
        /*0064*/ 	.byte	0x00, 0xf5, 0x21, 0x00


	//----- nvinfo : EIATTR_SPARSE_MMA_MASK
	.align		4
.L_19:
        /*0068*/ 	.byte	0x03, 0x50
        /*006a*/ 	.short	0x0000


	//----- nvinfo : EIATTR_MAXREG_COUNT
	.align		4
        /*006c*/ 	.byte	0x03, 0x1b
        /*006e*/ 	.short	0x00ff


	//----- nvinfo : EIATTR_NUM_BARRIERS
	.align		4
        /*0070*/ 	.byte	0x02, 0x4c
        /*0072*/ 	.byte	0x01
	.zero		1


	//----- nvinfo : EIATTR_MERCURY_ISA_VERSION
	.align		4
        /*0074*/ 	.byte	0x03, 0x5f
        /*0076*/ 	.short	0x0101


	//----- nvinfo : EIATTR_UNUSED_LOAD_BYTE_OFFSET
	.align		4
        /*0078*/ 	.byte	0x04, 0x44
        /*007a*/ 	.short	(.L_21 - .L_20)


	//   ....[0]....
.L_20:
        /*007c*/ 	.word	0x000018e0
        /*0080*/ 	.word	0x00000fff


	//   ....[1]....
        /*0084*/ 	.word	0x000018f0
        /*0088*/ 	.word	0x00000fff


	//----- nvinfo : EIATTR_VRC_CTA_INIT_COUNT
	.align		4
.L_21:
        /*008c*/ 	.byte	0x02, 0x4a
	.zero		1
	.zero		1


	//----- nvinfo : EIATTR_EXIT_INSTR_OFFSETS
	.align		4
        /*0090*/ 	.byte	0x04, 0x1c
        /*0092*/ 	.short	(.L_23 - .L_22)


	//   ....[0]....
.L_22:
        /*0094*/ 	.word	0x00001b30


	//   ....[1]....
        /*0098*/ 	.word	0x00001b60


	//   ....[2]....
        /*009c*/ 	.word	0x00001bc0


	//   ....[3]....
        /*00a0*/ 	.word	0x00001bf0


	//   ....[4]....
        /*00a4*/ 	.word	0x00001c20


	//   ....[5]....
        /*00a8*/ 	.word	0x00001c40


	//----- nvinfo : EIATTR_CRS_STACK_SIZE
	.align		4
.L_23:
        /*00ac*/ 	.byte	0x04, 0x1e
        /*00ae*/ 	.short	(.L_25 - .L_24)
.L_24:
        /*00b0*/ 	.word	0x00000000


	//----- nvinfo : EIATTR_CBANK_PARAM_SIZE
	.align		4
.L_25:
        /*00b4*/ 	.byte	0x03, 0x19
        /*00b6*/ 	.short	0x0024


	//----- nvinfo : EIATTR_PARAM_CBANK
	.align		4
        /*00b8*/ 	.byte	0x04, 0x0a
        /*00ba*/ 	.short	(.L_27 - .L_26)
	.align		4
.L_26:
        /*00bc*/ 	.word	index@(.nv.constant0._Z28matrix_multiplication_kernelPKfS0_Pfiii)
        /*00c0*/ 	.short	0x0380
        /*00c2*/ 	.short	0x0024


	//----- nvinfo : EIATTR_SW_WAR
	.align		4
.L_27:
        /*00c4*/ 	.byte	0x04, 0x36
        /*00c6*/ 	.short	(.L_29 - .L_28)
.L_28:
        /*00c8*/ 	.word	0x00000008
.L_29:


//--------------------- .nv.callgraph             --------------------------
	.section	.nv.callgraph,"",@"SHT_CUDA_CALLGRAPH"
	.align	4
	.sectionentsize	8
	.align		4
        /*0000*/ 	.word	0x00000000
	.align		4
        /*0004*/ 	.word	0xffffffff
	.align		4
        /*0008*/ 	.word	0x00000000
	.align		4
        /*000c*/ 	.word	0xfffffffe
	.align		4
        /*0010*/ 	.word	0x00000000
	.align		4
        /*0014*/ 	.word	0xfffffffd
	.align		4
        /*0018*/ 	.word	0x00000000
	.align		4
        /*001c*/ 	.word	0xfffffffc


//--------------------- .text._Z28matrix_multiplication_kernelPKfS0_Pfiii --------------------------
	.section	.text._Z28matrix_multiplication_kernelPKfS0_Pfiii,"ax",@progbits
	.align	128
        .global         _Z28matrix_multiplication_kernelPKfS0_Pfiii
        .type           _Z28matrix_multiplication_kernelPKfS0_Pfiii,@function
        .size           _Z28matrix_multiplication_kernelPKfS0_Pfiii,(.L_x_11 - _Z28matrix_multiplication_kernelPKfS0_Pfiii)
        .other          _Z28matrix_multiplication_kernelPKfS0_Pfiii,@"STO_CUDA_ENTRY STV_DEFAULT"
_Z28matrix_multiplication_kernelPKfS0_Pfiii:
.text._Z28matrix_multiplication_kernelPKfS0_Pfiii:
[----:B------:R-:W-:Y:S01]  /*0000*/  LDC R1, c[0x0][0x37c] ;  /* 0x0000df00ff017b82 */ /* 0x000fe20000000800 */
[----:B------:R-:W0:Y:S07]  /*0010*/  S2R R2, SR_TID.X ;  /* 0x0000000000027919 */ /* 0x000e2e0000002100 */
[----:B------:R-:W1:Y:S01]  /*0020*/  S2UR UR4, SR_CTAID.X ;  /* 0x00000000000479c3 */ /* 0x000e620000002500 */
[----:B------:R-:W2:Y:S01]  /*0030*/  LDCU UR6, c[0x0][0x39c] ;  /* 0x00007380ff0677ac */ /* 0x000ea20008000800 */
[----:B------:R-:W-:Y:S01]  /*0040*/  HFMA2 R3, -RZ, RZ, 0, 0 ;  /* 0x00000000ff037431 */ /* 0x000fe200000001ff */
[----:B------:R-:W3:Y:S01]  /*0050*/  S2R R4, SR_TID.Y ;  /* 0x0000000000047919 */ /* 0x000ee20000002200 */
[----:B------:R-:W-:Y:S01]  /*0060*/  HFMA2 R5, -RZ, RZ, 0, 0 ;  /* 0x00000000ff057431 */ /* 0x000fe200000001ff */
[----:B------:R-:W-:Y:S01]  /*0070*/  MOV R0, RZ ;  /* 0x000000ff00007202 */ /* 0x000fe20000000f00 */
[----:B------:R-:W4:Y:S01]  /*0080*/  LDCU.64 UR8, c[0x0][0x358] ;  /* 0x00006b00ff0877ac */ /* 0x000f220008000a00 */
[----:B------:R-:W-:Y:S01]  /*0090*/  MOV R23, RZ ;  /* 0x000000ff00177202 */ /* 0x000fe20000000f00 */
[----:B------:R-:W1:Y:S08]  /*00a0*/  LDC R7, c[0x0][0x360] ;  /* 0x0000d800ff077b82 */ /* 0x000e700000000800 */
[----:B------:R-:W3:Y:S01]  /*00b0*/  S2UR UR5, SR_CTAID.Y ;  /* 0x00000000000579c3 */ /* 0x000ee20000002600 */
[----:B--2---:R-:W-:-:S07]  /*00c0*/  UISETP.GE.AND UP0, UPT, UR6, 0x1, UPT ;  /* 0x000000010600788c */ /* 0x004fce000bf06270 */
[----:B------:R-:W3:Y:S01]  /*00d0*/  LDC R9, c[0x0][0x364] ;  /* 0x0000d900ff097b82 */ /* 0x000ee20000000800 */
[----:B0-----:R-:W-:Y:S01]  /*00e0*/  SHF.L.U32 R6, R2, 0x2, RZ ;  /* 0x0000000202067819 */ /* 0x001fe200000006ff */
[----:B-1----:R-:W-:-:S05]  /*00f0*/  IMAD R7, R7, UR4, RZ ;  /* 0x0000000407077c24 */ /* 0x002fca000f8e02ff */
[----:B------:R-:W-:Y:S01]  /*0100*/  LEA R7, R7, R6, 0x2 ;  /* 0x0000000607077211 */ /* 0x000fe200078e10ff */
[----:B---3--:R-:W-:Y:S01]  /*0110*/  IMAD R16, R9, UR5, R4 ;  /* 0x0000000509107c24 */ /* 0x008fe2000f8e0204 */
[----:B----4-:R-:W-:Y:S06]  /*0120*/  BRA.U !UP0, `(.L_x_0) ;  /* 0x0000001908707547 */ /* 0x010fec000b800000 */
[----:B------:R-:W0:Y:S01]  /*0130*/  S2UR UR5, SR_CgaCtaId ;  /* 0x00000000000579c3 */ /* 0x000e220000008800 */
[----:B------:R-:W-:Y:S01]  /*0140*/  UMOV UR4, 0x400 ;  /* 0x0000040000047882 */ /* 0x000fe20000000000 */
[----:B------:R-:W-:Y:S01]  /*0150*/  IADD3 R17, PT, PT, R7, 0x2, RZ ;  /* 0x0000000207117810 */ /* 0x000fe20007ffe0ff */
[----:B------:R-:W-:Y:S01]  /*0160*/  UIADD3 UR4, UPT, UPT, UR4, 0x1000, URZ ;  /* 0x0000100004047890 */ /* 0x000fe2000fffe0ff */
[----:B------:R-:W-:Y:S01]  /*0170*/  MOV R3, RZ ;  /* 0x000000ff00037202 */ /* 0x000fe20000000f00 */
[----:B------:R-:W1:Y:S02]  /*0180*/  LDCU UR7, c[0x0][0x39c] ;  /* 0x00007380ff0777ac */ /* 0x000e640008000800 */
[----:B0-----:R-:W-:-:S06]  /*0190*/  ULEA UR4, UR5, UR4, 0x18 ;  /* 0x0000000405047291 */ /* 0x001fcc000f8ec0ff */
[----:B------:R-:W-:Y:S01]  /*01a0*/  LEA R9, R4, UR4, 0x2 ;  /* 0x0000000404097c11 */ /* 0x000fe2000f8e10ff */
[----:B------:R-:W-:-:S04]  /*01b0*/  UMOV UR4, URZ ;  /* 0x000000ff00047c82 */ /* 0x000fc80008000000 */
[----:B-1----:R-:W-:-:S07]  /*01c0*/  IMAD R18, R6, 0x84, R9 ;  /* 0x0000008406127824 */ /* 0x002fce00078e0209 */
.L_x_9:
[----:B0-----:R-:W0:Y:S01]  /*01d0*/  LDC.64 R10, c[0x0][0x398] ;  /* 0x0000e600ff0a7b82 */ /* 0x001e220000000a00 */
[----:B------:R-:W1:Y:S01]  /*01e0*/  LDCU UR10, c[0x0][0x3a0] ;  /* 0x00007400ff0a77ac */ /* 0x000e620008000800 */
[----:B------:R-:W-:Y:S02]  /*01f0*/  IADD3 R22, PT, PT, R4, UR4, RZ ;  /* 0x0000000404167c10 */ /* 0x000fe4000fffe0ff */
[----:B------:R-:W-:Y:S01]  /*0200*/  IADD3 R14, PT, PT, R6, UR4, RZ ;  /* 0x00000004060e7c10 */ /* 0x000fe2000fffe0ff */
[----:B------:R-:W2:Y:S03]  /*0210*/  LDCU.64 UR12, c[0x0][0x388] ;  /* 0x00007100ff0c77ac */ /* 0x000ea60008000a00 */
[----:B------:R-:W3:Y:S01]  /*0220*/  LDC.64 R8, c[0x0][0x380] ;  /* 0x0000e000ff087b82 */ /* 0x000ee20000000a00 */
[CC--:B0-----:R-:W-:Y:S01]  /*0230*/  ISETP.GE.AND P0, PT, R22.reuse, R11.reuse, PT ;  /* 0x0000000b1600720c */ /* 0x0c1fe20003f06270 */
[----:B-1----:R-:W-:Y:S01]  /*0240*/  IMAD R22, R22, UR10, RZ ;  /* 0x0000000a16167c24 */ /* 0x002fe2000f8e02ff */
[C---:B------:R-:W-:Y:S01]  /*0250*/  ISETP.GE.AND P1, PT, R16.reuse, R10, PT ;  /* 0x0000000a1000720c */ /* 0x040fe20003f26270 */
[----:B------:R-:W-:Y:S01]  /*0260*/  IMAD R15, R16, R11, R14 ;  /* 0x0000000b100f7224 */ /* 0x000fe200078e020e */
[----:B------:R-:W-:-:S02]  /*0270*/  ISETP.GE.OR P3, PT, R7, UR10, P0 ;  /* 0x0000000a07007c0c */ /* 0x000fc40008766670 */
[----:B------:R-:W-:Y:S01]  /*0280*/  ISETP.GE.OR P2, PT, R14, R11, P1 ;  /* 0x0000000b0e00720c */ /* 0x000fe20000f46670 */
[----:B---3--:R-:W-:Y:S01]  /*0290*/  IMAD.WIDE.U32 R8, R15, 0x4, R8 ;  /* 0x000000040f087825 */ /* 0x008fe200078e0008 */
[----:B------:R-:W-:Y:S02]  /*02a0*/  IADD3 R26, PT, PT, R6, UR4, RZ ;  /* 0x00000004061a7c10 */ /* 0x000fe4000fffe0ff */
[----:B------:R-:W-:-:S07]  /*02b0*/  CS2R R14, SRZ ;  /* 0x00000000000e7805 */ /* 0x000fce000001ff00 */
[----:B------:R-:W0:Y:S01]  /*02c0*/  @!P3 LDC.64 R12, c[0x0][0x388] ;  /* 0x0000e200ff0cbb82 */ /* 0x000e220000000a00 */
[----:B------:R-:W-:Y:S01]  /*02d0*/  @!P3 IADD3 R19, PT, PT, R7, R22, RZ ;  /* 0x000000160713b210 */ /* 0x000fe20007ffe0ff */
[----:B------:R-:W3:Y:S01]  /*02e0*/  @!P2 LDG.E R14, desc[UR8][R8.64] ;  /* 0x00000008080ea981 */ /* 0x000ee2000c1e1900 */
[C---:B------:R-:W-:Y:S02]  /*02f0*/  IADD3 R20, PT, PT, R26.reuse, 0x1, RZ ;  /* 0x000000011a147810 */ /* 0x040fe40007ffe0ff */
[C---:B------:R-:W-:Y:S02]  /*0300*/  IADD3 R24, PT, PT, R26.reuse, 0x2, RZ ;  /* 0x000000021a187810 */ /* 0x040fe40007ffe0ff */
[----:B------:R-:W-:Y:S01]  /*0310*/  IADD3 R26, PT, PT, R26, 0x3, RZ ;  /* 0x000000031a1a7810 */ /* 0x000fe20007ffe0ff */
[----:B0-----:R-:W-:Y:S02]  /*0320*/  @!P3 IMAD.WIDE R12, R19, 0x4, R12 ;  /* 0x00000004130cb825 */ /* 0x001fe400078e020c */
[----:B------:R-:W0:Y:S01]  /*0330*/  S2R R19, SR_CgaCtaId ;  /* 0x0000000000137919 */ /* 0x000e220000008800 */
[----:B------:R-:W-:-:S02]  /*0340*/  ISETP.GE.OR P2, PT, R20, R11, P1 ;  /* 0x0000000b1400720c */ /* 0x000fc40000f46670 */
[----:B------:R1:W4:Y:S01]  /*0350*/  @!P3 LDG.E R15, desc[UR8][R12.64] ;  /* 0x000000080c0fb981 */ /* 0x000322000c1e1900 */
[-C--:B------:R-:W-:Y:S02]  /*0360*/  ISETP.GE.OR P3, PT, R24, R11.reuse, P1 ;  /* 0x0000000b1800720c */ /* 0x080fe40000f66670 */
[----:B------:R-:W-:Y:S02]  /*0370*/  ISETP.GE.OR P1, PT, R26, R11, P1 ;  /* 0x0000000b1a00720c */ /* 0x000fe40000f26670 */
[----:B------:R-:W-:Y:S02]  /*0380*/  CS2R R20, SRZ ;  /* 0x0000000000147805 */ /* 0x000fe4000001ff00 */
[----:B------:R-:W-:Y:S02]  /*0390*/  MOV R26, 0x400 ;  /* 0x00000400001a7802 */ /* 0x000fe40000000f00 */
[----:B-1----:R-:W-:Y:S02]  /*03a0*/  SHF.R.S32.HI R12, RZ, 0x1f, R22 ;  /* 0x0000001fff0c7819 */ /* 0x002fe40000011416 */
[C---:B------:R-:W-:Y:S01]  /*03b0*/  IADD3 R13, P4, PT, R7.reuse, R22, RZ ;  /* 0x00000016070d7210 */ /* 0x040fe20007f9e0ff */
[----:B------:R-:W-:Y:S01]  /*03c0*/  HFMA2 R24, -RZ, RZ, 0, 0 ;  /* 0x00000000ff187431 */ /* 0x000fe200000001ff */
[C---:B------:R-:W-:Y:S01]  /*03d0*/  IADD3 R22, PT, PT, R7.reuse, 0x1, RZ ;  /* 0x0000000107167810 */ /* 0x040fe20007ffe0ff */
[----:B------:R-:W5:Y:S04]  /*03e0*/  @!P2 LDG.E R21, desc[UR8][R8.64+0x4] ;  /* 0x000004080815a981 */ /* 0x000f68000c1e1900 */
[----:B------:R-:W5:Y:S01]  /*03f0*/  @!P1 LDG.E R20, desc[UR8][R8.64+0xc] ;  /* 0x00000c0808149981 */ /* 0x000f62000c1e1900 */
[----:B------:R-:W-:-:S02]  /*0400*/  IADD3 R25, PT, PT, R7, 0x3, RZ ;  /* 0x0000000307197810 */ /* 0x000fc40007ffe0ff */
[----:B0-----:R-:W-:Y:S01]  /*0410*/  LEA R27, R19, R26, 0x18 ;  /* 0x0000001a131b7211 */ /* 0x001fe200078ec0ff */
[----:B------:R0:W5:Y:S01]  /*0420*/  @!P3 LDG.E R24, desc[UR8][R8.64+0x8] ;  /* 0x000008080818b981 */ /* 0x000162000c1e1900 */
[----:B------:R-:W-:Y:S02]  /*0430*/  LEA.HI.X.SX32 R26, R7, R12, 0x1, P4 ;  /* 0x0000000c071a7211 */ /* 0x000fe400020f0eff */
[----:B--2---:R-:W-:-:S04]  /*0440*/  LEA R12, P1, R13, UR12, 0x2 ;  /* 0x0000000c0d0c7c11 */ /* 0x004fc8000f8210ff */
[----:B------:R-:W-:Y:S02]  /*0450*/  LEA.HI.X R13, R13, UR13, R26, 0x2, P1 ;  /* 0x0000000d0d0d7c11 */ /* 0x000fe400088f141a */
[----:B------:R-:W-:Y:S02]  /*0460*/  ISETP.GE.OR P1, PT, R22, UR10, P0 ;  /* 0x0000000a16007c0c */ /* 0x000fe40008726670 */
[----:B------:R-:W-:Y:S02]  /*0470*/  ISETP.GE.OR P2, PT, R17, UR10, P0 ;  /* 0x0000000a11007c0c */ /* 0x000fe40008746670 */
[----:B------:R-:W-:Y:S02]  /*0480*/  ISETP.GE.OR P0, PT, R25, UR10, P0 ;  /* 0x0000000a19007c0c */ /* 0x000fe40008706670 */
[----:B0-----:R-:W-:Y:S02]  /*0490*/  CS2R R8, SRZ ;  /* 0x0000000000087805 */ /* 0x001fe4000001ff00 */
[----:B------:R-:W-:-:S05]  /*04a0*/  MOV R26, RZ ;  /* 0x000000ff001a7202 */ /* 0x000fca0000000f00 */
[----:B------:R-:W2:Y:S04]  /*04b0*/  @!P1 LDG.E R9, desc[UR8][R12.64+0x4] ;  /* 0x000004080c099981 */ /* 0x000ea8000c1e1900 */
[----:B------:R-:W2:Y:S04]  /*04c0*/  @!P2 LDG.E R8, desc[UR8][R12.64+0x8] ;  /* 0x000008080c08a981 */ /* 0x000ea8000c1e1900 */
[----:B------:R-:W2:Y:S01]  /*04d0*/  @!P0 LDG.E R26, desc[UR8][R12.64+0xc] ;  /* 0x00000c080c1a8981 */ /* 0x000ea2000c1e1900 */
[----:B------:R-:W-:Y:S02]  /*04e0*/  ISETP.GE.AND P0, PT, R7, UR10, PT ;  /* 0x0000000a07007c0c */ /* 0x000fe4000bf06270 */
[----:B------:R-:W-:-:S02]  /*04f0*/  LEA R27, R4, R27, 0x7 ;  /* 0x0000001b041b7211 */ /* 0x000fc400078e38ff */
[----:B------:R-:W-:Y:S02]  /*0500*/  ISETP.LE.OR P0, PT, R11, UR4, P0 ;  /* 0x000000040b007c0c */ /* 0x000fe40008703670 */
[----:B------:R-:W-:Y:S02]  /*0510*/  LEA R29, R2, R27, 0x4 ;  /* 0x0000001b021d7211 */ /* 0x000fe400078e20ff */
[----:B------:R-:W-:Y:S01]  /*0520*/  ISETP.GE.OR P0, PT, R16, R10, P0 ;  /* 0x0000000a1000720c */ /* 0x000fe20000706670 */
[----:B------:R-:W-:Y:S02]  /*0530*/  BSSY.RECONVERGENT B0, `(.L_x_1) ;  /* 0x0000155000007945 */ /* 0x000fe40003800200 */
[----:B---3--:R0:W-:Y:S04]  /*0540*/  STS [R29], R14 ;  /* 0x0000000e1d007388 */ /* 0x0081e80000000800 */
[----:B----4-:R0:W-:Y:S04]  /*0550*/  STS [R18], R15 ;  /* 0x0000000f12007388 */ /* 0x0101e80000000800 */
[----:B-----5:R0:W-:Y:S04]  /*0560*/  STS [R29+0x4], R21 ;  /* 0x000004151d007388 */ /* 0x0201e80000000800 */
[----:B--2---:R0:W-:Y:S04]  /*0570*/  STS [R18+0x84], R9 ;  /* 0x0000840912007388 */ /* 0x0041e80000000800 */
[----:B------:R0:W-:Y:S04]  /*0580*/  STS [R29+0x8], R24 ;  /* 0x000008181d007388 */ /* 0x0001e80000000800 */
[----:B------:R0:W-:Y:S04]  /*0590*/  STS [R18+0x108], R8 ;  /* 0x0001080812007388 */ /* 0x0001e80000000800 */
[----:B------:R0:W-:Y:S04]  /*05a0*/  STS [R29+0xc], R20 ;  /* 0x00000c141d007388 */ /* 0x0001e80000000800 */
[----:B------:R0:W-:Y:S01]  /*05b0*/  STS [R18+0x18c], R26 ;  /* 0x00018c1a12007388 */ /* 0x0001e20000000800 */
[----:B------:R-:W-:Y:S06]  /*05c0*/  BAR.SYNC.DEFER_BLOCKING 0x0 ;  /* 0x0000000000007b1d */ /* 0x000fec0000010000 */
[----:B------:R-:W-:Y:S05]  /*05d0*/  @P0 BRA `(.L_x_2) ;  /* 0x0000001400280947 */ /* 0x000fea0003800000 */
[----:B------:R-:W-:Y:S01]  /*05e0*/  UISETP.LT.AND UP0, UPT, UR7, 0x20, UPT ;  /* 0x000000200700788c */ /* 0x000fe2000bf01270 */
[----:B------:R-:W-:Y:S02]  /*05f0*/  ISETP.GE.AND P2, PT, R22, UR10, PT ;  /* 0x0000000a16007c0c */ /* 0x000fe4000bf46270 */
[----:B------:R-:W-:Y:S01]  /*0600*/  ISETP.GE.AND P1, PT, R17, UR10, PT ;  /* 0x0000000a11007c0c */ /* 0x000fe2000bf26270 */
[----:B------:R-:W-:Y:S01]  /*0610*/  USEL UR5, UR7, 0x20, UP0 ;  /* 0x0000002007057887 */ /* 0x000fe20008000000 */
[----:B------:R-:W-:Y:S02]  /*0620*/  ISETP.GE.AND P0, PT, R25, UR10, PT ;  /* 0x0000000a19007c0c */ /* 0x000fe4000bf06270 */
[----:B0-----:R-:W-:Y:S01]  /*0630*/  MOV R21, RZ ;  /* 0x000000ff00157202 */ /* 0x001fe20000000f00 */
[----:B------:R-:W-:-:S04]  /*0640*/  UISETP.LT.AND UP0, UPT, UR5, 0x1, UPT ;  /* 0x000000010500788c */ /* 0x000fc8000bf01270 */
[----:B------:R-:W-:Y:S02]  /*0650*/  USEL UR5, UR5, 0x1, !UP0 ;  /* 0x0000000105057887 */ /* 0x000fe4000c000000 */
[----:B------:R-:W-:Y:S02]  /*0660*/  UISETP.GE.AND UP0, UPT, UR7, 0x4, UPT ;  /* 0x000000040700788c */ /* 0x000fe4000bf06270 */
[----:B------:R-:W-:-:S07]  /*0670*/  ULOP3.LUT UR11, UR5, 0x3, URZ, 0xc0, !UPT ;  /* 0x00000003050b7892 */ /* 0x000fce000f8ec0ff */
[----:B------:R-:W-:Y:S05]  /*0680*/  BRA.U !UP0, `(.L_x_3) ;  /* 0x0000001108647547 */ /* 0x000fea000b800000 */
[----:B------:R-:W0:Y:S01]  /*0690*/  S2R R2, SR_TID.X ;  /* 0x0000000000027919 */ /* 0x000e220000002100 */
[----:B------:R-:W-:Y:S01]  /*06a0*/  ULOP3.LUT UR5, UR5, 0x3c, URZ, 0xc0, !UPT ;  /* 0x0000003c05057892 */ /* 0x000fe2000f8ec0ff */
[----:B------:R-:W-:-:S03]  /*06b0*/  MOV R8, 0x400 ;  /* 0x0000040000087802 */ /* 0x000fc60000000f00 */
[----:B------:R-:W-:Y:S01]  /*06c0*/  UIADD3 UR6, UPT, UPT, -UR5, URZ, URZ ;  /* 0x000000ff05067290 */ /* 0x000fe2000fffe1ff */
[----:B------:R-:W-:Y:S02]  /*06d0*/  IADD3 R8, PT, PT, R8, 0x1000, RZ ;  /* 0x0000100008087810 */ /* 0x000fe40007ffe0ff */
[----:B------:R-:W-:Y:S01]  /*06e0*/  MOV R21, UR5 ;  /* 0x0000000500157c02 */ /* 0x000fe20008000f00 */
[----:B------:R-:W-:Y:S01]  /*06f0*/  UISETP.GE.AND UP0, UPT, UR6, URZ, UPT ;  /* 0x000000ff0600728c */ /* 0x000fe2000bf06270 */
[----:B------:R-:W-:-:S05]  /*0700*/  LEA R19, R19, R8, 0x18 ;  /* 0x0000000813137211 */ /* 0x000fca00078ec0ff */
[----:B0-----:R-:W-:Y:S01]  /*0710*/  IMAD R20, R2, 0x210, R19 ;  /* 0x0000021002147824 */ /* 0x001fe200078e0213 */
[----:B------:R-:W-:-:S04]  /*0720*/  IADD3 R19, PT, PT, R27, 0x8, RZ ;  /* 0x000000081b137810 */ /* 0x000fc80007ffe0ff */
[----:B------:R-:W-:Y:S01]  /*0730*/  IADD3 R20, PT, PT, R20, 0x108, RZ ;  /* 0x0000010814147810 */ /* 0x000fe20007ffe0ff */
[----:B------:R-:W-:Y:S06]  /*0740*/  BRA.U UP0, `(.L_x_4) ;  /* 0x0000000d007c7547 */ /* 0x000fec000b800000 */
[----:B------:R-:W-:Y:S02]  /*0750*/  UIADD3 UR5, UPT, UPT, -UR6, URZ, URZ ;  /* 0x000000ff06057290 */ /* 0x000fe4000fffe1ff */
[----:B------:R-:W-:Y:S02]  /*0760*/  UPLOP3.LUT UP0, UPT, UPT, UPT, UPT, 0x80, 0x8 ;  /* 0x000000000008789c */ /* 0x000fe40003f0f070 */
[----:B------:R-:W-:-:S09]  /*0770*/  UISETP.GT.AND UP1, UPT, UR5, 0xc, UPT ;  /* 0x0000000c0500788c */ /* 0x000fd2000bf24270 */
[----:B------:R-:W-:Y:S05]  /*0780*/  BRA.U !UP1, `(.L_x_5) ;  /* 0x0000000909347547 */ /* 0x000fea000b800000 */
[----:B------:R-:W0:Y:S01]  /*0790*/  LDCU UR5, c[0x0][0x3a0] ;  /* 0x00007400ff0577ac */ /* 0x000e220008000800 */
[----:B------:R-:W-:Y:S01]  /*07a0*/  UPLOP3.LUT UP0, UPT, UPT, UPT, UPT, 0x40, 0x4 ;  /* 0x000000000004789c */ /* 0x000fe20003f0e870 */
[----:B0-----:R-:W-:Y:S02]  /*07b0*/  ISETP.GE.AND P3, PT, R22, UR5, PT ;  /* 0x0000000516007c0c */ /* 0x001fe4000bf66270 */
[----:B------:R-:W-:Y:S02]  /*07c0*/  ISETP.GE.AND P5, PT, R25, UR5, PT ;  /* 0x0000000519007c0c */ /* 0x000fe4000bfa6270 */
[----:B------:R-:W-:-:S13]  /*07d0*/  ISETP.GE.AND P4, PT, R17, UR5, PT ;  /* 0x0000000511007c0c */ /* 0x000fda000bf86270 */
.L_x_6:
[----:B------:R-:W-:Y:S01]  /*07e0*/  @!P2 LDS R8, [R20+-0x84] ;  /* 0xffff7c001408a984 */ /* 0x000fe20000000800 */
[----:B------:R-:W-:-:S03]  /*07f0*/  UIADD3 UR6, UPT, UPT, UR6, 0x10, URZ ;  /* 0x0000001006067890 */ /* 0x000fc6000fffe0ff */
[----:B------:R-:W0:Y:S01]  /*0800*/  LDS.64 R12, [R19+-0x8] ;  /* 0xfffff800130c7984 */ /* 0x000e220000000a00 */
[----:B------:R-:W-:-:S03]  /*0810*/  UISETP.GE.AND UP1, UPT, UR6, -0xc, UPT ;  /* 0xfffffff40600788c */ /* 0x000fc6000bf26270 */
[----:B------:R-:W1:Y:S04]  /*0820*/  @!P1 LDS R9, [R20] ;  /* 0x0000000014099984 */ /* 0x000e680000000800 */
[----:B------:R-:W2:Y:S04]  /*0830*/  @!P0 LDS R10, [R20+0x84] ;  /* 0x00008400140a8984 */ /* 0x000ea80000000800 */
[----:B------:R-:W3:Y:S01]  /*0840*/  LDS.64 R14, [R20+-0x108] ;  /* 0xfffef800140e7984 */ /* 0x000ee20000000a00 */
[C---:B0-----:R-:W-:Y:S01]  /*0850*/  @!P2 FFMA R5, R12.reuse, R8, R5 ;  /* 0x000000080c05a223 */ /* 0x041fe20000000005 */
[----:B------:R-:W-:Y:S01]  /*0860*/  PLOP3.LUT P2, PT, P3, PT, PT, 0x80, 0x8 ;  /* 0x000000000008781c */ /* 0x000fe20001f4f070 */
[C---:B-1----:R-:W-:Y:S01]  /*0870*/  @!P1 FFMA R0, R12.reuse, R9, R0 ;  /* 0x000000090c009223 */ /* 0x042fe20000000000 */
[----:B------:R-:W-:Y:S01]  /*0880*/  PLOP3.LUT P1, PT, P4, PT, PT, 0x80, 0x8 ;  /* 0x000000000008781c */ /* 0x000fe2000272f070 */
[----:B------:R-:W-:Y:S01]  /*0890*/  LDS.64 R8, [R20+-0x100] ;  /* 0xffff000014087984 */ /* 0x000fe20000000a00 */
[----:B--2---:R-:W-:Y:S01]  /*08a0*/  @!P0 FFMA R3, R12, R10, R3 ;  /* 0x0000000a0c038223 */ /* 0x004fe20000000003 */
[----:B------:R-:W-:-:S02]  /*08b0*/  PLOP3.LUT P0, PT, P5, PT, PT, 0x80, 0x8 ;  /* 0x000000000008781c */ /* 0x000fc40002f0f070 */
[----:B------:R-:W-:Y:S01]  /*08c0*/  LDS.64 R10, [R19] ;  /* 0x00000000130a7984 */ /* 0x000fe20000000a00 */
[----:B---3--:R-:W-:-:S05]  /*08d0*/  FFMA R14, R12, R14, R23 ;  /* 0x0000000e0c0e7223 */ /* 0x008fca0000000017 */
[----:B------:R-:W0:Y:S04]  /*08e0*/  @!P2 LDS R24, [R20+-0x80] ;  /* 0xffff80001418a984 */ /* 0x000e280000000800 */
[----:B------:R-:W1:Y:S04]  /*08f0*/  @!P1 LDS R29, [R20+0x4] ;  /* 0x00000400141d9984 */ /* 0x000e680000000800 */
[----:B------:R-:W2:Y:S04]  /*0900*/  @!P0 LDS R22, [R20+0x88] ;  /* 0x0000880014168984 */ /* 0x000ea80000000800 */
[----:B------:R-:W3:Y:S04]  /*0910*/  @!P2 LDS R25, [R20+-0x7c] ;  /* 0xffff84001419a984 */ /* 0x000ee80000000800 */
[----:B------:R-:W4:Y:S04]  /*0920*/  @!P1 LDS R27, [R20+0x8] ;  /* 0x00000800141b9984 */ /* 0x000f280000000800 */
[----:B------:R-:W5:Y:S04]  /*0930*/  @!P0 LDS R12, [R20+0x8c] ;  /* 0x00008c00140c8984 */ /* 0x000f680000000800 */
[----:B------:R-:W5:Y:S04]  /*0940*/  @!P1 LDS R23, [R20+0xc] ;  /* 0x00000c0014179984 */ /* 0x000f680000000800 */
[----:B------:R-:W-:Y:S04]  /*0950*/  @!P2 LDS R26, [R20+-0x64] ;  /* 0xffff9c00141aa984 */ /* 0x000fe80000000800 */
[----:B------:R-:W-:Y:S01]  /*0960*/  @!P0 LDS R28, [R20+0xb0] ;  /* 0x0000b000141c8984 */ /* 0x000fe20000000800 */
[----:B0-----:R-:W-:-:S03]  /*0970*/  @!P2 FFMA R5, R13, R24, R5 ;  /* 0x000000180d05a223 */ /* 0x001fc60000000005 */
[----:B------:R-:W0:Y:S01]  /*0980*/  @!P2 LDS R24, [R20+-0x78] ;  /* 0xffff88001418a984 */ /* 0x000e220000000800 */
[C---:B-1----:R-:W-:Y:S01]  /*0990*/  @!P1 FFMA R0, R13.reuse, R29, R0 ;  /* 0x0000001d0d009223 */ /* 0x042fe20000000000 */
[C---:B------:R-:W-:Y:S02]  /*09a0*/  FFMA R29, R13.reuse, R15, R14 ;  /* 0x0000000f0d1d7223 */ /* 0x040fe4000000000e */
[----:B------:R-:W-:Y:S01]  /*09b0*/  LDS.64 R14, [R19+0x8] ;  /* 0x00000800130e7984 */ /* 0x000fe20000000a00 */
[----:B--2---:R-:W-:-:S03]  /*09c0*/  @!P0 FFMA R3, R13, R22, R3 ;  /* 0x000000160d038223 */ /* 0x004fc60000000003 */
[----:B------:R-:W1:Y:S01]  /*09d0*/  @!P0 LDS R22, [R20+0x90] ;  /* 0x0000900014168984 */ /* 0x000e620000000800 */
[----:B---3--:R-:W-:-:S03]  /*09e0*/  @!P2 FFMA R5, R10, R25, R5 ;  /* 0x000000190a05a223 */ /* 0x008fc60000000005 */
[----:B------:R-:W2:Y:S01]  /*09f0*/  @!P2 LDS R25, [R20+-0x74] ;  /* 0xffff8c001419a984 */ /* 0x000ea20000000800 */
[----:B----4-:R-:W-:-:S03]  /*0a00*/  @!P1 FFMA R0, R10, R27, R0 ;  /* 0x0000001b0a009223 */ /* 0x010fc60000000000 */
[----:B------:R-:W3:Y:S01]  /*0a10*/  @!P1 LDS R27, [R20+0x10] ;  /* 0x00001000141b9984 */ /* 0x000ee20000000800 */
[C---:B-----5:R-:W-:Y:S01]  /*0a20*/  @!P0 FFMA R3, R10.reuse, R12, R3 ;  /* 0x0000000c0a038223 */ /* 0x060fe20000000003 */
[----:B------:R-:W-:Y:S02]  /*0a30*/  FFMA R10, R10, R8, R29 ;  /* 0x000000080a0a7223 */ /* 0x000fe4000000001d */
[----:B------:R-:W4:Y:S01]  /*0a40*/  @!P0 LDS R8, [R20+0x94] ;  /* 0x0000940014088984 */ /* 0x000f220000000800 */
[C---:B------:R-:W-:Y:S01]  /*0a50*/  @!P1 FFMA R0, R11.reuse, R23, R0 ;  /* 0x000000170b009223 */ /* 0x040fe20000000000 */
[C---:B------:R-:W-:Y:S02]  /*0a60*/  FFMA R9, R11.reuse, R9, R10 ;  /* 0x000000090b097223 */ /* 0x040fe4000000000a */
[----:B------:R-:W5:Y:S04]  /*0a70*/  LDS.64 R12, [R20+-0xf8] ;  /* 0xffff0800140c7984 */ /* 0x000f680000000a00 */
[----:B------:R-:W5:Y:S04]  /*0a80*/  @!P1 LDS R23, [R20+0x14] ;  /* 0x0000140014179984 */ /* 0x000f680000000800 */
[----:B------:R-:W-:Y:S01]  /*0a90*/  @!P0 LDS R29, [R20+0xa8] ;  /* 0x0000a800141d8984 */ /* 0x000fe20000000800 */
[----:B0-----:R-:W-:-:S03]  /*0aa0*/  @!P2 FFMA R5, R11, R24, R5 ;  /* 0x000000180b05a223 */ /* 0x001fc60000000005 */
[----:B------:R-:W0:Y:S01]  /*0ab0*/  @!P2 LDS R24, [R20+-0x70] ;  /* 0xffff90001418a984 */ /* 0x000e220000000800 */
[----:B-1----:R-:W-:-:S03]  /*0ac0*/  @!P0 FFMA R3, R11, R22, R3 ;  /* 0x000000160b038223 */ /* 0x002fc60000000003 */
[----:B------:R-:W1:Y:S01]  /*0ad0*/  @!P0 LDS R22, [R20+0x98] ;  /* 0x0000980014168984 */ /* 0x000e620000000800 */
[----:B--2---:R-:W-:-:S03]  /*0ae0*/  @!P2 FFMA R5, R14, R25, R5 ;  /* 0x000000190e05a223 */ /* 0x004fc60000000005 */
[----:B------:R-:W-:Y:S01]  /*0af0*/  LDS.64 R10, [R19+0x10] ;  /* 0x00001000130a7984 */ /* 0x000fe20000000a00 */
[----:B---3--:R-:W-:-:S03]  /*0b00*/  @!P1 FFMA R0, R14, R27, R0 ;  /* 0x0000001b0e009223 */ /* 0x008fc60000000000 */
[----:B------:R-:W2:Y:S01]  /*0b10*/  @!P2 LDS R25, [R20+-0x6c] ;  /* 0xffff94001419a984 */ /* 0x000ea20000000800 */
[----:B----4-:R-:W-:-:S03]  /*0b20*/  @!P0 FFMA R3, R14, R8, R3 ;  /* 0x000000080e038223 */ /* 0x010fc60000000003 */
[----:B------:R-:W3:Y:S01]  /*0b30*/  @!P1 LDS R27, [R20+0x18] ;  /* 0x00001800141b9984 */ /* 0x000ee20000000800 */
[----:B-----5:R-:W-:-:S03]  /*0b40*/  FFMA R14, R14, R12, R9 ;  /* 0x0000000c0e0e7223 */ /* 0x020fc60000000009 */
[----:B------:R-:W4:Y:S01]  /*0b50*/  @!P0 LDS R12, [R20+0x9c] ;  /* 0x00009c00140c8984 */ /* 0x000f220000000800 */
[C---:B------:R-:W-:Y:S01]  /*0b60*/  @!P1 FFMA R0, R15.reuse, R23, R0 ;  /* 0x000000170f009223 */ /* 0x040fe20000000000 */
[C---:B------:R-:W-:Y:S02]  /*0b70*/  FFMA R13, R15.reuse, R13, R14 ;  /* 0x0000000d0f0d7223 */ /* 0x040fe4000000000e */
[----:B------:R-:W5:Y:S04]  /*0b80*/  LDS.64 R8, [R20+-0xf0] ;  /* 0xffff100014087984 */ /* 0x000f680000000a00 */
[----:B------:R-:W5:Y:S01]  /*0b90*/  @!P1 LDS R23, [R20+0x1c] ;  /* 0x00001c0014179984 */ /* 0x000f620000000800 */
[----:B0-----:R-:W-:-:S03]  /*0ba0*/  @!P2 FFMA R5, R15, R24, R5 ;  /* 0x000000180f05a223 */ /* 0x001fc60000000005 */
[----:B------:R-:W0:Y:S01]  /*0bb0*/  @!P2 LDS R24, [R20+-0x68] ;  /* 0xffff98001418a984 */ /* 0x000e220000000800 */
[----:B-1----:R-:W-:-:S03]  /*0bc0*/  @!P0 FFMA R3, R15, R22, R3 ;  /* 0x000000160f038223 */ /* 0x002fc60000000003 */
[----:B------:R-:W1:Y:S04]  /*0bd0*/  @!P0 LDS R22, [R20+0xa0] ;  /* 0x0000a00014168984 */ /* 0x000e680000000800 */
[----:B------:R-:W1:Y:S01]  /*0be0*/  LDS.64 R14, [R19+0x18] ;  /* 0x00001800130e7984 */ /* 0x000e620000000a00 */
[C---:B--2---:R-:W-:Y:S01]  /*0bf0*/  @!P2 FFMA R5, R10.reuse, R25, R5 ;  /* 0x000000190a05a223 */ /* 0x044fe20000000005 */
[C---:B---3--:R-:W-:Y:S02]  /*0c00*/  @!P1 FFMA R0, R10.reuse, R27, R0 ;  /* 0x0000001b0a009223 */ /* 0x048fe40000000000 */
[----:B------:R-:W2:Y:S01]  /*0c10*/  @!P1 LDS R27, [R20+0x20] ;  /* 0x00002000141b9984 */ /* 0x000ea20000000800 */
[C---:B----4-:R-:W-:Y:S01]  /*0c20*/  @!P0 FFMA R3, R10.reuse, R12, R3 ;  /* 0x0000000c0a038223 */ /* 0x050fe20000000003 */
[----:B-----5:R-:W-:-:S02]  /*0c30*/  FFMA R8, R10, R8, R13 ;  /* 0x000000080a087223 */ /* 0x020fc4000000000d */
[----:B------:R-:W3:Y:S01]  /*0c40*/  @!P0 LDS R10, [R20+0xa4] ;  /* 0x0000a400140a8984 */ /* 0x000ee20000000800 */
[C---:B------:R-:W-:Y:S01]  /*0c50*/  @!P1 FFMA R0, R11.reuse, R23, R0 ;  /* 0x000000170b009223 */ /* 0x040fe20000000000 */
[C---:B------:R-:W-:Y:S02]  /*0c60*/  FFMA R25, R11.reuse, R9, R8 ;  /* 0x000000090b197223 */ /* 0x040fe40000000008 */
[----:B------:R-:W4:Y:S04]  /*0c70*/  @!P1 LDS R23, [R20+0x24] ;  /* 0x0000240014179984 */ /* 0x000f280000000800 */
[----:B------:R-:W5:Y:S01]  /*0c80*/  LDS.64 R12, [R20+-0xe8] ;  /* 0xffff1800140c7984 */ /* 0x000f620000000a00 */
[----:B0-----:R-:W-:-:S03]  /*0c90*/  @!P2 FFMA R5, R11, R24, R5 ;  /* 0x000000180b05a223 */ /* 0x001fc60000000005 */
[----:B------:R-:W-:Y:S04]  /*0ca0*/  LDS.64 R8, [R19+0x20] ;  /* 0x0000200013087984 */ /* 0x000fe80000000a00 */
[----:B------:R-:W0:Y:S01]  /*0cb0*/  @!P2 LDS R24, [R20+-0x60] ;  /* 0xffffa0001418a984 */ /* 0x000e220000000800 */
[----:B-1----:R-:W-:-:S03]  /*0cc0*/  @!P0 FFMA R3, R11, R22, R3 ;  /* 0x000000160b038223 */ /* 0x002fc60000000003 */
[----:B------:R-:W1:Y:S01]  /*0cd0*/  @!P0 LDS R22, [R20+0xac] ;  /* 0x0000ac0014168984 */ /* 0x000e620000000800 */
[----:B------:R-:W-:-:S03]  /*0ce0*/  @!P2 FFMA R5, R14, R26, R5 ;  /* 0x0000001a0e05a223 */ /* 0x000fc60000000005 */
[----:B------:R-:W1:Y:S01]  /*0cf0*/  @!P2 LDS R26, [R20+-0x5c] ;  /* 0xffffa400141aa984 */ /* 0x000e620000000800 */
[----:B--2---:R-:W-:-:S03]  /*0d00*/  @!P1 FFMA R0, R14, R27, R0 ;  /* 0x0000001b0e009223 */ /* 0x004fc60000000000 */
[----:B------:R-:W2:Y:S01]  /*0d10*/  @!P1 LDS R27, [R20+0x28] ;  /* 0x00002800141b9984 */ /* 0x000ea20000000800 */
[----:B---3--:R-:W-:-:S03]  /*0d20*/  @!P0 FFMA R3, R14, R10, R3 ;  /* 0x0000000a0e038223 */ /* 0x008fc60000000003 */
[----:B------:R-:W3:Y:S01]  /*0d30*/  LDS.64 R10, [R20+-0xe0] ;  /* 0xffff2000140a7984 */ /* 0x000ee20000000a00 */
[C---:B----4-:R-:W-:Y:S01]  /*0d40*/  @!P1 FFMA R0, R15.reuse, R23, R0 ;  /* 0x000000170f009223 */ /* 0x050fe20000000000 */
[----:B------:R-:W-:Y:S02]  /*0d50*/  @!P0 FFMA R3, R15, R29, R3 ;  /* 0x0000001d0f038223 */ /* 0x000fe40000000003 */
[----:B------:R-:W4:Y:S01]  /*0d60*/  @!P1 LDS R23, [R20+0x2c] ;  /* 0x00002c0014179984 */ /* 0x000f220000000800 */
[----:B-----5:R-:W-:-:S04]  /*0d70*/  FFMA R12, R14, R12, R25 ;  /* 0x0000000c0e0c7223 */ /* 0x020fc80000000019 */
[C---:B------:R-:W-:Y:S02]  /*0d80*/  FFMA R25, R15.reuse, R13, R12 ;  /* 0x0000000d0f197223 */ /* 0x040fe4000000000c */
[----:B------:R-:W-:Y:S01]  /*0d90*/  LDS.64 R12, [R19+0x28] ;  /* 0x00002800130c7984 */ /* 0x000fe20000000a00 */
[----:B0-----:R-:W-:-:S03]  /*0da0*/  @!P2 FFMA R5, R15, R24, R5 ;  /* 0x000000180f05a223 */ /* 0x001fc60000000005 */
[----:B------:R-:W0:Y:S04]  /*0db0*/  @!P2 LDS R24, [R20+-0x58] ;  /* 0xffffa8001418a984 */ /* 0x000e280000000800 */
[----:B------:R-:W5:Y:S01]  /*0dc0*/  LDS.64 R14, [R20+-0xd8] ;  /* 0xffff2800140e7984 */ /* 0x000f620000000a00 */
[----:B-1----:R-:W-:-:S03]  /*0dd0*/  @!P0 FFMA R3, R8, R22, R3 ;  /* 0x0000001608038223 */ /* 0x002fc60000000003 */
[----:B------:R-:W1:Y:S01]  /*0de0*/  @!P2 LDS R22, [R20+-0x54] ;  /* 0xffffac001416a984 */ /* 0x000e620000000800 */
[C---:B------:R-:W-:Y:S01]  /*0df0*/  @!P2 FFMA R5, R8.reuse, R26, R5 ;  /* 0x0000001a0805a223 */ /* 0x040fe20000000005 */
[----:B------:R-:W-:Y:S02]  /*0e00*/  @!P0 FFMA R3, R9, R28, R3 ;  /* 0x0000001c09038223 */ /* 0x000fe40000000003 */
[----:B------:R-:W1:Y:S01]  /*0e10*/  @!P0 LDS R26, [R20+0xb4] ;  /* 0x0000b400141a8984 */ /* 0x000e620000000800 */
[----:B--2---:R-:W-:-:S03]  /*0e20*/  @!P1 FFMA R0, R8, R27, R0 ;  /* 0x0000001b08009223 */ /* 0x004fc60000000000 */
[----:B------:R-:W-:Y:S01]  /*0e30*/  @!P0 LDS R28, [R20+0xbc] ;  /* 0x0000bc00141c8984 */ /* 0x000fe20000000800 */
[----:B---3--:R-:W-:-:S03]  /*0e40*/  FFMA R10, R8, R10, R25 ;  /* 0x0000000a080a7223 */ /* 0x008fc60000000019 */
[----:B------:R-:W2:Y:S01]  /*0e50*/  @!P1 LDS R25, [R20+0x30] ;  /* 0x0000300014199984 */ /* 0x000ea20000000800 */
[C---:B------:R-:W-:Y:S01]  /*0e60*/  FFMA R27, R9.reuse, R11, R10 ;  /* 0x0000000b091b7223 */ /* 0x040fe2000000000a */
[C---:B----4-:R-:W-:Y:S02]  /*0e70*/  @!P1 FFMA R0, R9.reuse, R23, R0 ;  /* 0x0000001709009223 */ /* 0x050fe40000000000 */
[----:B------:R-:W-:Y:S01]  /*0e80*/  LDS.64 R10, [R20+-0xd0] ;  /* 0xffff3000140a7984 */ /* 0x000fe20000000a00 */
[----:B0-----:R-:W-:-:S03]  /*0e90*/  @!P2 FFMA R5, R9, R24, R5 ;  /* 0x000000180905a223 */ /* 0x001fc60000000005 */
[----:B------:R-:W0:Y:S01]  /*0ea0*/  @!P2 LDS R24, [R20+-0x50] ;  /* 0xffffb0001418a984 */ /* 0x000e220000000800 */
[----:B-----5:R-:W-:-:S03]  /*0eb0*/  FFMA R14, R12, R14, R27 ;  /* 0x0000000e0c0e7223 */ /* 0x020fc6000000001b */
[----:B------:R3:W4:Y:S01]  /*0ec0*/  LDS.64 R8, [R19+0x30] ;  /* 0x0000300013087984 */ /* 0x0007220000000a00 */
[----:B------:R-:W-:Y:S01]  /*0ed0*/  FFMA R15, R13, R15, R14 ;  /* 0x0000000f0d0f7223 */ /* 0x000fe2000000000e */
[C---:B-1----:R-:W-:Y:S02]  /*0ee0*/  @!P2 FFMA R5, R12.reuse, R22, R5 ;  /* 0x000000160c05a223 */ /* 0x042fe40000000005 */
[----:B------:R-:W1:Y:S01]  /*0ef0*/  @!P1 LDS R14, [R20+0x34] ;  /* 0x00003400140e9984 */ /* 0x000e620000000800 */
[----:B------:R-:W-:-:S03]  /*0f00*/  @!P0 FFMA R3, R12, R26, R3 ;  /* 0x0000001a0c038223 */ /* 0x000fc60000000003 */
[----:B------:R-:W5:Y:S01]  /*0f10*/  @!P0 LDS R22, [R20+0xb8] ;  /* 0x0000b80014168984 */ /* 0x000f620000000800 */
[----:B---3--:R-:W-:Y:S01]  /*0f20*/  IADD3 R19, PT, PT, R19, 0x40, RZ ;  /* 0x0000004013137810 */ /* 0x008fe20007ffe0ff */
[----:B--2---:R-:W-:Y:S02]  /*0f30*/  @!P1 FFMA R0, R12, R25, R0 ;  /* 0x000000190c009223 */ /* 0x004fe40000000000 */
[----:B------:R-:W2:Y:S04]  /*0f40*/  @!P2 LDS R12, [R20+-0x4c] ;  /* 0xffffb400140ca984 */ /* 0x000ea80000000800 */
[----:B------:R-:W3:Y:S01]  /*0f50*/  @!P1 LDS R25, [R20+0x38] ;  /* 0x0000380014199984 */ /* 0x000ee20000000800 */
[----:B0-----:R-:W-:-:S03]  /*0f60*/  @!P2 FFMA R5, R13, R24, R5 ;  /* 0x000000180d05a223 */ /* 0x001fc60000000005 */
[----:B------:R-:W0:Y:S01]  /*0f70*/  @!P2 LDS R24, [R20+-0x48] ;  /* 0xffffb8001418a984 */ /* 0x000e220000000800 */
[----:B----4-:R-:W-:-:S03]  /*0f80*/  FFMA R26, R8, R10, R15 ;  /* 0x0000000a081a7223 */ /* 0x010fc6000000000f */
[----:B------:R-:W4:Y:S01]  /*0f90*/  @!P1 LDS R15, [R20+0x3c] ;  /* 0x00003c00140f9984 */ /* 0x000f220000000800 */
[----:B-1----:R-:W-:Y:S01]  /*0fa0*/  @!P1 FFMA R0, R13, R14, R0 ;  /* 0x0000000e0d009223 */ /* 0x002fe20000000000 */
[----:B------:R-:W-:Y:S02]  /*0fb0*/  FFMA R23, R9, R11, R26 ;  /* 0x0000000b09177223 */ /* 0x000fe4000000001a */
[----:B------:R1:W4:Y:S01]  /*0fc0*/  @!P0 LDS R10, [R20+0xc0] ;  /* 0x0000c000140a8984 */ /* 0x0003220000000800 */
[----:B-----5:R-:W-:-:S04]  /*0fd0*/  @!P0 FFMA R3, R13, R22, R3 ;  /* 0x000000160d038223 */ /* 0x020fc80000000003 */
[----:B------:R-:W-:Y:S01]  /*0fe0*/  @!P0 FFMA R3, R8, R28, R3 ;  /* 0x0000001c08038223 */ /* 0x000fe20000000003 */
[----:B-1----:R-:W-:Y:S01]  /*0ff0*/  IADD3 R20, PT, PT, R20, 0x40, RZ ;  /* 0x0000004014147810 */ /* 0x002fe20007ffe0ff */
[C---:B--2---:R-:W-:Y:S01]  /*1000*/  @!P2 FFMA R5, R8.reuse, R12, R5 ;  /* 0x0000000c0805a223 */ /* 0x044fe20000000005 */
[----:B---3--:R-:W-:-:S03]  /*1010*/  @!P1 FFMA R0, R8, R25, R0 ;  /* 0x0000001908009223 */ /* 0x008fc60000000000 */
[C---:B0-----:R-:W-:Y:S01]  /*1020*/  @!P2 FFMA R5, R9.reuse, R24, R5 ;  /* 0x000000180905a223 */ /* 0x041fe20000000005 */
[C---:B----4-:R-:W-:Y:S01]  /*1030*/  @!P1 FFMA R0, R9.reuse, R15, R0 ;  /* 0x0000000f09009223 */ /* 0x050fe20000000000 */
[----:B------:R-:W-:Y:S01]  /*1040*/  @!P0 FFMA R3, R9, R10, R3 ;  /* 0x0000000a09038223 */ /* 0x000fe20000000003 */
[----:B------:R-:W-:Y:S06]  /*1050*/  BRA.U !UP1, `(.L_x_6) ;  /* 0xfffffff509e07547 */ /* 0x000fec000b83ffff */
.L_x_5:
[----:B------:R-:W-:-:S04]  /*1060*/  UIADD3 UR5, UPT, UPT, -UR6, URZ, URZ ;  /* 0x000000ff06057290 */ /* 0x000fc8000fffe1ff */
[----:B------:R-:W-:-:S09]  /*1070*/  UISETP.GT.AND UP1, UPT, UR5, 0x4, UPT ;  /* 0x000000040500788c */ /* 0x000fd2000bf24270 */
[----:B------:R-:W-:Y:S05]  /*1080*/  BRA.U !UP1, `(.L_x_7) ;  /* 0x0000000509247547 */ /* 0x000fea000b800000 */
[----:B------:R-:W-:Y:S01]  /*1090*/  LDS.64 R10, [R19+-0x8] ;  /* 0xfffff800130a7984 */ /* 0x000fe20000000a00 */
[----:B------:R-:W-:Y:S02]  /*10a0*/  UIADD3 UR6, UPT, UPT, UR6, 0x4, URZ ;  /* 0x0000000406067890 */ /* 0x000fe4000fffe0ff */
[----:B------:R-:W-:Y:S01]  /*10b0*/  UPLOP3.LUT UP0, UPT, UPT, UPT, UPT, 0x40, 0x4 ;  /* 0x000000000004789c */ /* 0x000fe20003f0e870 */
[----:B------:R-:W0:Y:S01]  /*10c0*/  LDS.64 R8, [R20+-0x108] ;  /* 0xfffef80014087984 */ /* 0x000e220000000a00 */
[----:B------:R-:W-:-:S03]  /*10d0*/  UIADD3 UR6, UPT, UPT, UR6, 0x4, URZ ;  /* 0x0000000406067890 */ /* 0x000fc6000fffe0ff */
[----:B------:R-:W1:Y:S04]  /*10e0*/  @!P2 LDS R25, [R20+-0x84] ;  /* 0xffff7c001419a984 */ /* 0x000e680000000800 */
[----:B------:R-:W2:Y:S04]  /*10f0*/  @!P1 LDS R15, [R20] ;  /* 0x00000000140f9984 */ /* 0x000ea80000000800 */
[----:B------:R-:W3:Y:S04]  /*1100*/  @!P0 LDS R26, [R20+0x84] ;  /* 0x00008400141a8984 */ /* 0x000ee80000000800 */
[----:B------:R-:W4:Y:S04]  /*1110*/  @!P2 LDS R24, [R20+-0x80] ;  /* 0xffff80001418a984 */ /* 0x000f280000000800 */
[----:B------:R-:W5:Y:S04]  /*1120*/  @!P1 LDS R14, [R20+0x4] ;  /* 0x00000400140e9984 */ /* 0x000f680000000800 */
[----:B------:R-:W5:Y:S04]  /*1130*/  @!P0 LDS R22, [R20+0x88] ;  /* 0x0000880014168984 */ /* 0x000f680000000800 */
[----:B------:R-:W-:Y:S01]  /*1140*/  LDS.64 R12, [R20+-0x100] ;  /* 0xffff0000140c7984 */ /* 0x000fe20000000a00 */
[----:B0-----:R-:W-:-:S03]  /*1150*/  FFMA R8, R10, R8, R23 ;  /* 0x000000080a087223 */ /* 0x001fc60000000017 */
[----:B------:R-:W-:Y:S01]  /*1160*/  @!P1 LDS R23, [R20+0x8] ;  /* 0x0000080014179984 */ /* 0x000fe20000000800 */
[C---:B-1----:R-:W-:Y:S01]  /*1170*/  @!P2 FFMA R5, R10.reuse, R25, R5 ;  /* 0x000000190a05a223 */ /* 0x042fe20000000005 */
[----:B------:R-:W-:Y:S02]  /*1180*/  FFMA R27, R11, R9, R8 ;  /* 0x000000090b1b7223 */ /* 0x000fe40000000008 */
[----:B------:R-:W-:Y:S01]  /*1190*/  @!P1 LDS R25, [R20+0xc] ;  /* 0x00000c0014199984 */ /* 0x000fe20000000800 */
[----:B--2---:R-:W-:-:S03]  /*11a0*/  @!P1 FFMA R0, R10, R15, R0 ;  /* 0x0000000f0a009223 */ /* 0x004fc60000000000 */
[----:B------:R-:W0:Y:S01]  /*11b0*/  LDS.64 R8, [R19] ;  /* 0x0000000013087984 */ /* 0x000e220000000a00 */
[----:B---3--:R-:W-:-:S03]  /*11c0*/  @!P0 FFMA R3, R10, R26, R3 ;  /* 0x0000001a0a038223 */ /* 0x008fc60000000003 */
[----:B------:R-:W1:Y:S01]  /*11d0*/  @!P2 LDS R10, [R20+-0x7c] ;  /* 0xffff8400140aa984 */ /* 0x000e620000000800 */
[----:B----4-:R-:W-:-:S03]  /*11e0*/  @!P2 FFMA R5, R11, R24, R5 ;  /* 0x000000180b05a223 */ /* 0x010fc60000000005 */
[----:B------:R-:W2:Y:S01]  /*11f0*/  @!P0 LDS R24, [R20+0x8c] ;  /* 0x00008c0014188984 */ /* 0x000ea20000000800 */
[----:B-----5:R-:W-:-:S03]  /*1200*/  @!P1 FFMA R0, R11, R14, R0 ;  /* 0x0000000e0b009223 */ /* 0x020fc60000000000 */
[----:B------:R-:W3:Y:S01]  /*1210*/  @!P2 LDS R26, [R20+-0x78] ;  /* 0xffff8800141aa984 */ /* 0x000ee20000000800 */
[----:B------:R-:W-:-:S03]  /*1220*/  @!P0 FFMA R3, R11, R22, R3 ;  /* 0x000000160b038223 */ /* 0x000fc60000000003 */
[----:B------:R-:W-:Y:S04]  /*1230*/  LDS R14, [R19+0x8] ;  /* 0x00000800130e7984 */ /* 0x000fe80000000800 */
[----:B------:R-:W4:Y:S04]  /*1240*/  LDS R15, [R20+-0xf8] ;  /* 0xffff0800140f7984 */ /* 0x000f280000000800 */
[----:B------:R-:W-:Y:S01]  /*1250*/  LDS R22, [R19+0xc] ;  /* 0x00000c0013167984 */ /* 0x000fe20000000800 */
[C---:B0-----:R-:W-:Y:S01]  /*1260*/  FFMA R12, R8.reuse, R12, R27 ;  /* 0x0000000c080c7223 */ /* 0x041fe2000000001b */
[----:B------:R-:W-:-:S02]  /*1270*/  @!P1 FFMA R0, R8, R23, R0 ;  /* 0x0000001708009223 */ /* 0x000fc40000000000 */
[----:B------:R-:W0:Y:S01]  /*1280*/  LDS R27, [R20+-0xf4] ;  /* 0xffff0c00141b7984 */ /* 0x000e220000000800 */
[C---:B-1----:R-:W-:Y:S01]  /*1290*/  @!P2 FFMA R5, R8.reuse, R10, R5 ;  /* 0x0000000a0805a223 */ /* 0x042fe20000000005 */
[C---:B------:R-:W-:Y:S01]  /*12a0*/  FFMA R23, R9.reuse, R13, R12 ;  /* 0x0000000d09177223 */ /* 0x040fe2000000000c */
[C---:B------:R-:W-:Y:S01]  /*12b0*/  @!P1 FFMA R0, R9.reuse, R25, R0 ;  /* 0x0000001909009223 */ /* 0x040fe20000000000 */
[----:B------:R-:W-:Y:S01]  /*12c0*/  LDS.64 R12, [R20+-0xf0] ;  /* 0xffff1000140c7984 */ /* 0x000fe20000000a00 */
[----:B--2---:R-:W-:Y:S01]  /*12d0*/  @!P0 FFMA R3, R8, R24, R3 ;  /* 0x0000001808038223 */ /* 0x004fe20000000003 */
[----:B------:R-:W-:Y:S02]  /*12e0*/  IADD3 R8, PT, PT, R20, 0x10, RZ ;  /* 0x0000001014087810 */ /* 0x000fe40007ffe0ff */
[----:B------:R-:W1:Y:S01]  /*12f0*/  @!P2 LDS R24, [R20+-0x74] ;  /* 0xffff8c001418a984 */ /* 0x000e620000000800 */
[----:B---3--:R-:W-:-:S03]  /*1300*/  @!P2 FFMA R5, R9, R26, R5 ;  /* 0x0000001a0905a223 */ /* 0x008fc60000000005 */
[----:B------:R-:W2:Y:S04]  /*1310*/  @!P0 LDS R26, [R20+0x90] ;  /* 0x00009000141a8984 */ /* 0x000ea80000000800 */
[----:B------:R-:W3:Y:S01]  /*1320*/  @!P1 LDS R25, [R8] ;  /* 0x0000000008199984 */ /* 0x000ee20000000800 */
[----:B----4-:R-:W-:-:S03]  /*1330*/  FFMA R23, R14, R15, R23 ;  /* 0x0000000f0e177223 */ /* 0x010fc60000000017 */
[----:B------:R-:W4:Y:S04]  /*1340*/  @!P0 LDS R15, [R8+0x84] ;  /* 0x00008400080f8984 */ /* 0x000f280000000800 */
[----:B------:R5:W4:Y:S04]  /*1350*/  LDS.64 R10, [R19+0x10] ;  /* 0x00001000130a7984 */ /* 0x000b280000000a00 */
[----:B------:R-:W-:Y:S04]  /*1360*/  @!P2 LDS R20, [R8+-0x7c] ;  /* 0xffff84000814a984 */ /* 0x000fe80000000800 */
[----:B------:R-:W-:Y:S01]  /*1370*/  @!P0 LDS R28, [R8+0x8c] ;  /* 0x00008c00081c8984 */ /* 0x000fe20000000800 */
[----:B-----5:R-:W-:-:S04]  /*1380*/  IADD3 R19, PT, PT, R19, 0x10, RZ ;  /* 0x0000001013137810 */ /* 0x020fc80007ffe0ff */
[----:B------:R-:W-:Y:S01]  /*1390*/  IADD3 R19, PT, PT, R19, 0x10, RZ ;  /* 0x0000001013137810 */ /* 0x000fe20007ffe0ff */
[----:B0-----:R-:W-:Y:S02]  /*13a0*/  FFMA R27, R22, R27, R23 ;  /* 0x0000001b161b7223 */ /* 0x001fe40000000017 */
[----:B------:R-:W0:Y:S01]  /*13b0*/  @!P2 LDS R23, [R8+-0x80] ;  /* 0xffff80000817a984 */ /* 0x000e220000000800 */
[----:B-1----:R-:W-:-:S03]  /*13c0*/  @!P2 FFMA R5, R14, R24, R5 ;  /* 0x000000180e05a223 */ /* 0x002fc60000000005 */
[----:B------:R-:W1:Y:S01]  /*13d0*/  @!P0 LDS R24, [R8+0x88] ;  /* 0x0000880008188984 */ /* 0x000e620000000800 */
[----:B--2---:R-:W-:-:S03]  /*13e0*/  @!P0 FFMA R3, R9, R26, R3 ;  /* 0x0000001a09038223 */ /* 0x004fc60000000003 */
[----:B------:R-:W2:Y:S01]  /*13f0*/  @!P1 LDS R9, [R8+0x4] ;  /* 0x0000040008099984 */ /* 0x000ea20000000800 */
[----:B---3--:R-:W-:-:S03]  /*1400*/  @!P1 FFMA R0, R14, R25, R0 ;  /* 0x000000190e009223 */ /* 0x008fc60000000000 */
[----:B------:R-:W-:Y:S01]  /*1410*/  @!P1 LDS R25, [R8+0xc] ;  /* 0x00000c0008199984 */ /* 0x000fe20000000800 */
[----:B----4-:R-:W-:-:S03]  /*1420*/  @!P0 FFMA R3, R14, R15, R3 ;  /* 0x0000000f0e038223 */ /* 0x010fc60000000003 */
[----:B------:R-:W3:Y:S01]  /*1430*/  @!P1 LDS R15, [R8+0x8] ;  /* 0x00000800080f9984 */ /* 0x000ee20000000800 */
[----:B------:R-:W-:-:S03]  /*1440*/  FFMA R12, R10, R12, R27 ;  /* 0x0000000c0a0c7223 */ /* 0x000fc6000000001b */
[----:B------:R-:W4:Y:S04]  /*1450*/  @!P2 LDS R14, [R8+-0x78] ;  /* 0xffff8800080ea984 */ /* 0x000f280000000800 */
[----:B------:R-:W5:Y:S01]  /*1460*/  @!P0 LDS R26, [R8+0x90] ;  /* 0x00009000081a8984 */ /* 0x000f620000000800 */
[----:B0-----:R-:W-:Y:S01]  /*1470*/  @!P2 FFMA R5, R22, R23, R5 ;  /* 0x000000171605a223 */ /* 0x001fe20000000005 */
[----:B------:R-:W-:-:S03]  /*1480*/  FFMA R23, R11, R13, R12 ;  /* 0x0000000d0b177223 */ /* 0x000fc6000000000c */
[----:B------:R-:W-:Y:S01]  /*1490*/  @!P2 FFMA R5, R10, R20, R5 ;  /* 0x000000140a05a223 */ /* 0x000fe20000000005 */
[----:B------:R-:W-:Y:S01]  /*14a0*/  IADD3 R20, PT, PT, R8, 0x10, RZ ;  /* 0x0000001008147810 */ /* 0x000fe20007ffe0ff */
[C---:B-1----:R-:W-:Y:S01]  /*14b0*/  @!P0 FFMA R3, R22.reuse, R24, R3 ;  /* 0x0000001816038223 */ /* 0x042fe20000000003 */
[----:B--2---:R-:W-:-:S03]  /*14c0*/  @!P1 FFMA R0, R22, R9, R0 ;  /* 0x0000000916009223 */ /* 0x004fc60000000000 */
[C---:B------:R-:W-:Y:S01]  /*14d0*/  @!P0 FFMA R3, R10.reuse, R28, R3 ;  /* 0x0000001c0a038223 */ /* 0x040fe20000000003 */
[----:B---3--:R-:W-:Y:S01]  /*14e0*/  @!P1 FFMA R0, R10, R15, R0 ;  /* 0x0000000f0a009223 */ /* 0x008fe20000000000 */
[----:B----4-:R-:W-:-:S03]  /*14f0*/  @!P2 FFMA R5, R11, R14, R5 ;  /* 0x0000000e0b05a223 */ /* 0x010fc60000000005 */
[C---:B------:R-:W-:Y:S01]  /*1500*/  @!P1 FFMA R0, R11.reuse, R25, R0 ;  /* 0x000000190b009223 */ /* 0x040fe20000000000 */
[----:B-----5:R-:W-:-:S07]  /*1510*/  @!P0 FFMA R3, R11, R26, R3 ;  /* 0x0000001a0b038223 */ /* 0x020fce0000000003 */
.L_x_7:
[----:B------:R-:W-:-:S09]  /*1520*/  UISETP.NE.OR UP0, UPT, UR6, URZ, UP0 ;  /* 0x000000ff0600728c */ /* 0x000fd20008705670 */
[----:B------:R-:W-:Y:S05]  /*1530*/  BRA.U !UP0, `(.L_x_3) ;  /* 0x0000000108b87547 */ /* 0x000fea000b800000 */
.L_x_4:
[----:B------:R-:W0:Y:S01]  /*1540*/  LDCU UR5, c[0x0][0x3a0] ;  /* 0x00007400ff0577ac */ /* 0x000e220008000800 */
[C---:B------:R-:W-:Y:S02]  /*1550*/  IADD3 R9, PT, PT, R7.reuse, 0x1, RZ ;  /* 0x0000000107097810 */ /* 0x040fe40007ffe0ff */
[----:B------:R-:W-:Y:S02]  /*1560*/  IADD3 R8, PT, PT, R7, 0x3, RZ ;  /* 0x0000000307087810 */ /* 0x000fe40007ffe0ff */
[----:B0-----:R-:W-:Y:S02]  /*1570*/  ISETP.GE.AND P3, PT, R9, UR5, PT ;  /* 0x0000000509007c0c */ /* 0x001fe4000bf66270 */
[----:B------:R-:W-:Y:S02]  /*1580*/  ISETP.GE.AND P5, PT, R8, UR5, PT ;  /* 0x0000000508007c0c */ /* 0x000fe4000bfa6270 */
[----:B------:R-:W-:-:S13]  /*1590*/  ISETP.GE.AND P4, PT, R17, UR5, PT ;  /* 0x0000000511007c0c */ /* 0x000fda000bf86270 */
.L_x_8:
[----:B------:R-:W-:Y:S01]  /*15a0*/  @!P2 LDS R10, [R20+-0x84] ;  /* 0xffff7c00140aa984 */ /* 0x000fe20000000800 */
[----:B------:R-:W-:-:S03]  /*15b0*/  UIADD3 UR6, UPT, UPT, UR6, 0x4, URZ ;  /* 0x0000000406067890 */ /* 0x000fc6000fffe0ff */
[----:B------:R-:W0:Y:S01]  /*15c0*/  LDS.64 R8, [R19+-0x8] ;  /* 0xfffff80013087984 */ /* 0x000e220000000a00 */
[----:B------:R-:W-:-:S03]  /*15d0*/  UISETP.NE.AND UP0, UPT, UR6, URZ, UPT ;  /* 0x000000ff0600728c */ /* 0x000fc6000bf05270 */
[----:B------:R-:W1:Y:S04]  /*15e0*/  @!P1 LDS R25, [R20] ;  /* 0x0000000014199984 */ /* 0x000e680000000800 */
[----:B------:R-:W2:Y:S04]  /*15f0*/  @!P0 LDS R24, [R20+0x84] ;  /* 0x0000840014188984 */ /* 0x000ea80000000800 */
[----:B------:R3:W-:Y:S04]  /*1600*/  LDS.64 R12, [R19] ;  /* 0x00000000130c7984 */ /* 0x0007e80000000a00 */
[----:B------:R-:W-:Y:S01]  /*1610*/  LDS.64 R14, [R20+-0x100] ;  /* 0xffff0000140e7984 */ /* 0x000fe20000000a00 */
[----:B---3--:R-:W-:Y:S01]  /*1620*/  IADD3 R19, PT, PT, R19, 0x10, RZ ;  /* 0x0000001013137810 */ /* 0x008fe20007ffe0ff */
[-C--:B0-----:R-:W-:Y:S01]  /*1630*/  @!P2 FFMA R5, R10, R8.reuse, R5 ;  /* 0x000000080a05a223 */ /* 0x081fe20000000005 */
[----:B------:R-:W-:Y:S01]  /*1640*/  PLOP3.LUT P2, PT, P3, PT, PT, 0x80, 0x8 ;  /* 0x000000000008781c */ /* 0x000fe20001f4f070 */
[----:B------:R-:W0:Y:S01]  /*1650*/  LDS.64 R10, [R20+-0x108] ;  /* 0xfffef800140a7984 */ /* 0x000e220000000a00 */
[-C--:B-1----:R-:W-:Y:S01]  /*1660*/  @!P1 FFMA R0, R25, R8.reuse, R0 ;  /* 0x0000000819009223 */ /* 0x082fe20000000000 */
[----:B------:R-:W-:Y:S01]  /*1670*/  PLOP3.LUT P1, PT, P4, PT, PT, 0x80, 0x8 ;  /* 0x000000000008781c */ /* 0x000fe2000272f070 */
[----:B--2---:R-:W-:Y:S01]  /*1680*/  @!P0 FFMA R3, R24, R8, R3 ;  /* 0x0000000818038223 */ /* 0x004fe20000000003 */
[----:B------:R-:W-:-:S08]  /*1690*/  PLOP3.LUT P0, PT, P5, PT, PT, 0x80, 0x8 ;  /* 0x000000000008781c */ /* 0x000fd00002f0f070 */
[----:B------:R-:W1:Y:S04]  /*16a0*/  @!P2 LDS R22, [R20+-0x80] ;  /* 0xffff80001416a984 */ /* 0x000e680000000800 */
[----:B------:R-:W-:Y:S04]  /*16b0*/  @!P1 LDS R25, [R20+0x8] ;  /* 0x0000080014199984 */ /* 0x000fe80000000800 */
[----:B------:R-:W-:Y:S04]  /*16c0*/  @!P0 LDS R26, [R20+0x8c] ;  /* 0x00008c00141a8984 */ /* 0x000fe80000000800 */
[----:B------:R-:W-:Y:S01]  /*16d0*/  @!P1 LDS R27, [R20+0xc] ;  /* 0x00000c00141b9984 */ /* 0x000fe20000000800 */
[----:B0-----:R-:W-:-:S03]  /*16e0*/  FFMA R24, R10, R8, R23 ;  /* 0x000000080a187223 */ /* 0x001fc60000000017 */
[----:B------:R-:W0:Y:S01]  /*16f0*/  @!P1 LDS R8, [R20+0x4] ;  /* 0x0000040014089984 */ /* 0x000e220000000800 */
[----:B------:R-:W-:-:S03]  /*1700*/  FFMA R23, R9, R11, R24 ;  /* 0x0000000b09177223 */ /* 0x000fc60000000018 */
[----:B------:R-:W2:Y:S01]  /*1710*/  @!P0 LDS R10, [R20+0x88] ;  /* 0x00008800140a8984 */ /* 0x000ea20000000800 */
[----:B------:R-:W-:-:S03]  /*1720*/  FFMA R24, R14, R12, R23 ;  /* 0x0000000c0e187223 */ /* 0x000fc60000000017 */
[----:B------:R-:W3:Y:S01]  /*1730*/  @!P2 LDS R11, [R20+-0x7c] ;  /* 0xffff8400140ba984 */ /* 0x000ee20000000800 */
[----:B-1----:R-:W-:Y:S01]  /*1740*/  @!P2 FFMA R5, R22, R9, R5 ;  /* 0x000000091605a223 */ /* 0x002fe20000000005 */
[----:B------:R-:W-:Y:S02]  /*1750*/  FFMA R23, R13, R15, R24 ;  /* 0x0000000f0d177223 */ /* 0x000fe40000000018 */
[----:B------:R-:W1:Y:S04]  /*1760*/  @!P2 LDS R22, [R20+-0x78] ;  /* 0xffff88001416a984 */ /* 0x000e680000000800 */
[----:B------:R4:W5:Y:S02]  /*1770*/  @!P0 LDS R14, [R20+0x90] ;  /* 0x00009000140e8984 */ /* 0x0009640000000800 */
[----:B----4-:R-:W-:Y:S01]  /*1780*/  IADD3 R20, PT, PT, R20, 0x10, RZ ;  /* 0x0000001014147810 */ /* 0x010fe20007ffe0ff */
[----:B0-----:R-:W-:Y:S01]  /*1790*/  @!P1 FFMA R0, R9, R8, R0 ;  /* 0x0000000809009223 */ /* 0x001fe20000000000 */
[----:B--2---:R-:W-:-:S03]  /*17a0*/  @!P0 FFMA R3, R10, R9, R3 ;  /* 0x000000090a038223 */ /* 0x004fc60000000003 */
[----:B------:R-:W-:Y:S01]  /*17b0*/  @!P1 FFMA R0, R25, R12, R0 ;  /* 0x0000000c19009223 */ /* 0x000fe20000000000 */
[C---:B---3--:R-:W-:Y:S01]  /*17c0*/  @!P2 FFMA R5, R12.reuse, R11, R5 ;  /* 0x0000000b0c05a223 */ /* 0x048fe20000000005 */
[----:B------:R-:W-:Y:S02]  /*17d0*/  @!P0 FFMA R3, R12, R26, R3 ;  /* 0x0000001a0c038223 */ /* 0x000fe40000000003 */
[----:B------:R-:W-:Y:S01]  /*17e0*/  @!P1 FFMA R0, R13, R27, R0 ;  /* 0x0000001b0d009223 */ /* 0x000fe20000000000 */
[-C--:B-1----:R-:W-:Y:S01]  /*17f0*/  @!P2 FFMA R5, R22, R13.reuse, R5 ;  /* 0x0000000d1605a223 */ /* 0x082fe20000000005 */
[----:B-----5:R-:W-:Y:S01]  /*1800*/  @!P0 FFMA R3, R14, R13, R3 ;  /* 0x0000000d0e038223 */ /* 0x020fe20000000003 */
[----:B------:R-:W-:Y:S06]  /*1810*/  BRA.U UP0, `(.L_x_8) ;  /* 0xfffffffd00607547 */ /* 0x000fec000b83ffff */
.L_x_3:
[----:B------:R-:W-:-:S09]  /*1820*/  UISETP.NE.AND UP0, UPT, UR11, URZ, UPT ;  /* 0x000000ff0b00728c */ /* 0x000fd2000bf05270 */
[----:B------:R-:W-:Y:S05]  /*1830*/  BRA.U !UP0, `(.L_x_2) ;  /* 0x0000000108907547 */ /* 0x000fea000b800000 */
[----:B------:R-:W0:Y:S01]  /*1840*/  S2R R9, SR_CgaCtaId ;  /* 0x0000000000097919 */ /* 0x000e220000008800 */
[----:B------:R-:W-:Y:S01]  /*1850*/  MOV R8, 0x400 ;  /* 0x0000040000087802 */ /* 0x000fe20000000f00 */
[----:B------:R-:W-:-:S03]  /*1860*/  UISETP.NE.AND UP0, UPT, UR11, 0x1, UPT ;  /* 0x000000010b00788c */ /* 0x000fc6000bf05270 */
[----:B------:R-:W-:Y:S02]  /*1870*/  IADD3 R10, PT, PT, R8, 0x1000, RZ ;  /* 0x00001000080a7810 */ /* 0x000fe40007ffe0ff */
[C---:B0-----:R-:W-:Y:S02]  /*1880*/  LEA R11, R9.reuse, R8, 0x18 ;  /* 0x00000008090b7211 */ /* 0x041fe400078ec0ff */
[----:B------:R-:W-:Y:S02]  /*1890*/  LEA R10, R9, R10, 0x18 ;  /* 0x0000000a090a7211 */ /* 0x000fe400078ec0ff */
[----:B------:R-:W-:Y:S02]  /*18a0*/  LEA R8, R4, R11, 0x7 ;  /* 0x0000000b04087211 */ /* 0x000fe400078e38ff */
[C---:B------:R-:W-:Y:S02]  /*18b0*/  LEA R9, R21.reuse, R10, 0x2 ;  /* 0x0000000a15097211 */ /* 0x040fe400078e10ff */
[----:B------:R-:W-:-:S03]  /*18c0*/  LEA R8, R21, R8, 0x2 ;  /* 0x0000000815087211 */ /* 0x000fc600078e10ff */
[----:B------:R-:W-:-:S03]  /*18d0*/  IMAD R21, R6, 0x84, R9 ;  /* 0x0000008406157824 */ /* 0x000fc600078e0209 */
[----:B------:R-:W-:Y:S04]  /*18e0*/  LDS.128 R8, [R8] ;  /* 0x0000000008087984 */ /* 0x000fe80000000c00 */
[----:B------:R-:W0:Y:S04]  /*18f0*/  LDS.128 R12, [R21] ;  /* 0x00000000150c7984 */ /* 0x000e280000000c00 */
[----:B------:R-:W1:Y:S04]  /*1900*/  @!P2 LDS R20, [R21+0x84] ;  /* 0x000084001514a984 */ /* 0x000e680000000800 */
[----:B------:R-:W2:Y:S04]  /*1910*/  @!P1 LDS R19, [R21+0x108] ;  /* 0x0001080015139984 */ /* 0x000ea80000000800 */
[----:B------:R-:W3:Y:S01]  /*1920*/  @!P0 LDS R22, [R21+0x18c] ;  /* 0x00018c0015168984 */ /* 0x000ee20000000800 */
[C---:B0-----:R-:W-:Y:S01]  /*1930*/  FFMA R23, R8.reuse, R12, R23 ;  /* 0x0000000c08177223 */ /* 0x041fe20000000017 */
[C---:B-1----:R-:W-:Y:S01]  /*1940*/  @!P2 FFMA R5, R8.reuse, R20, R5 ;  /* 0x000000140805a223 */ /* 0x042fe20000000005 */
[C---:B--2---:R-:W-:Y:S01]  /*1950*/  @!P1 FFMA R0, R8.reuse, R19, R0 ;  /* 0x0000001308009223 */ /* 0x044fe20000000000 */
[----:B---3--:R-:W-:Y:S01]  /*1960*/  @!P0 FFMA R3, R8, R22, R3 ;  /* 0x0000001608038223 */ /* 0x008fe20000000003 */
[----:B------:R-:W-:Y:S06]  /*1970*/  BRA.U !UP0, `(.L_x_2) ;  /* 0x0000000108407547 */ /* 0x000fec000b800000 */
[----:B------:R-:W0:Y:S01]  /*1980*/  @!P2 LDS R12, [R21+0x88] ;  /* 0x00008800150ca984 */ /* 0x000e220000000800 */
[----:B------:R-:W-:Y:S01]  /*1990*/  UISETP.NE.AND UP0, UPT, UR11, 0x2, UPT ;  /* 0x000000020b00788c */ /* 0x000fe2000bf05270 */
[C---:B------:R-:W-:Y:S02]  /*19a0*/  FFMA R23, R9.reuse, R13, R23 ;  /* 0x0000000d09177223 */ /* 0x040fe40000000017 */
[----:B------:R-:W1:Y:S04]  /*19b0*/  @!P1 LDS R11, [R21+0x10c] ;  /* 0x00010c00150b9984 */ /* 0x000e680000000800 */
[----:B------:R-:W2:Y:S01]  /*19c0*/  @!P0 LDS R8, [R21+0x190] ;  /* 0x0001900015088984 */ /* 0x000ea20000000800 */
[C---:B0-----:R-:W-:Y:S01]  /*19d0*/  @!P2 FFMA R5, R9.reuse, R12, R5 ;  /* 0x0000000c0905a223 */ /* 0x041fe20000000005 */
[C---:B-1----:R-:W-:Y:S01]  /*19e0*/  @!P1 FFMA R0, R9.reuse, R11, R0 ;  /* 0x0000000b09009223 */ /* 0x042fe20000000000 */
[----:B--2---:R-:W-:Y:S01]  /*19f0*/  @!P0 FFMA R3, R9, R8, R3 ;  /* 0x0000000809038223 */ /* 0x004fe20000000003 */
[----:B------:R-:W-:Y:S06]  /*1a00*/  BRA.U !UP0, `(.L_x_2) ;  /* 0x00000001081c7547 */ /* 0x000fec000b800000 */
[----:B------:R-:W0:Y:S01]  /*1a10*/  @!P2 LDS R8, [R21+0x8c] ;  /* 0x00008c001508a984 */ /* 0x000e220000000800 */
[----:B------:R-:W-:-:S03]  /*1a20*/  FFMA R23, R10, R14, R23 ;  /* 0x0000000e0a177223 */ /* 0x000fc60000000017 */
[----:B------:R-:W1:Y:S04]  /*1a30*/  @!P1 LDS R9, [R21+0x110] ;  /* 0x0001100015099984 */ /* 0x000e680000000800 */
[----:B------:R-:W2:Y:S01]  /*1a40*/  @!P0 LDS R12, [R21+0x194] ;  /* 0x00019400150c8984 */ /* 0x000ea20000000800 */
[C---:B0-----:R-:W-:Y:S01]  /*1a50*/  @!P2 FFMA R5, R10.reuse, R8, R5 ;  /* 0x000000080a05a223 */ /* 0x041fe20000000005 */
[C---:B-1----:R-:W-:Y:S01]  /*1a60*/  @!P1 FFMA R0, R10.reuse, R9, R0 ;  /* 0x000000090a009223 */ /* 0x042fe20000000000 */
[----:B--2---:R-:W-:-:S07]  /*1a70*/  @!P0 FFMA R3, R10, R12, R3 ;  /* 0x0000000c0a038223 */ /* 0x004fce0000000003 */
.L_x_2:
[----:B------:R-:W-:Y:S05]  /*1a80*/  BSYNC.RECONVERGENT B0 ;  /* 0x0000000000007941 */ /* 0x000fea0003800200 */
.L_x_1:
[----:B------:R-:W1:Y:S01]  /*1a90*/  LDCU UR5, c[0x0][0x39c] ;  /* 0x00007380ff0577ac */ /* 0x000e620008000800 */
[----:B------:R-:W-:Y:S02]  /*1aa0*/  UIADD3 UR4, UPT, UPT, UR4, 0x20, URZ ;  /* 0x0000002004047890 */ /* 0x000fe4000fffe0ff */
[----:B------:R-:W-:Y:S02]  /*1ab0*/  UIADD3 UR7, UPT, UPT, UR7, -0x20, URZ ;  /* 0xffffffe007077890 */ /* 0x000fe4000fffe0ff */
[----:B-1----:R-:W-:Y:S01]  /*1ac0*/  UISETP.GE.AND UP0, UPT, UR4, UR5, UPT ;  /* 0x000000050400728c */ /* 0x002fe2000bf06270 */
[----:B------:R-:W-:Y:S08]  /*1ad0*/  BAR.SYNC.DEFER_BLOCKING 0x0 ;  /* 0x0000000000007b1d */ /* 0x000ff00000010000 */
[----:B------:R-:W-:Y:S05]  /*1ae0*/  BRA.U !UP0, `(.L_x_9) ;  /* 0xffffffe508b87547 */ /* 0x000fea000b83ffff */
.L_x_0:
[----:B------:R-:W1:Y:S01]  /*1af0*/  LDCU UR5, c[0x0][0x398] ;  /* 0x00007300ff0577ac */ /* 0x000e620008000800 */
[----:B------:R-:W2:Y:S01]  /*1b00*/  LDCU UR6, c[0x0][0x3a0] ;  /* 0x00007400ff0677ac */ /* 0x000ea20008000800 */
[----:B-1----:R-:W-:-:S04]  /*1b10*/  ISETP.GE.AND P0, PT, R16, UR5, PT ;  /* 0x0000000510007c0c */ /* 0x002fc8000bf06270 */
[----:B--2---:R-:W-:-:S13]  /*1b20*/  ISETP.GE.OR P0, PT, R7, UR6, P0 ;  /* 0x0000000607007c0c */ /* 0x004fda0008706670 */
[----:B------:R-:W-:Y:S05]  /*1b30*/  @P0 EXIT ;  /* 0x000000000000094d */ /* 0x000fea0003800000 */
[----:B------:R-:W-:-:S04]  /*1b40*/  IADD3 R2, PT, PT, -R7, UR6, RZ ;  /* 0x0000000607027c10 */ /* 0x000fc8000fffe1ff */
[----:B------:R-:W-:-:S13]  /*1b50*/  ISETP.GE.AND P0, PT, R2, 0x1, PT ;  /* 0x000000010200780c */ /* 0x000fda0003f06270 */
[----:B------:R-:W-:Y:S05]  /*1b60*/  @!P0 EXIT ;  /* 0x000000000000894d */ /* 0x000fea0003800000 */
[----:B0-----:R-:W0:Y:S01]  /*1b70*/  LDC.64 R8, c[0x0][0x390] ;  /* 0x0000e400ff087b82 */ /* 0x001e220000000a00 */
[----:B------:R-:W-:Y:S01]  /*1b80*/  ISETP.NE.AND P0, PT, R2, 0x1, PT ;  /* 0x000000010200780c */ /* 0x000fe20003f05270 */
[----:B------:R-:W-:-:S04]  /*1b90*/  IMAD R7, R16, UR6, R7 ;  /* 0x0000000610077c24 */ /* 0x000fc8000f8e0207 */
[----:B0-----:R-:W-:-:S05]  /*1ba0*/  IMAD.WIDE R6, R7, 0x4, R8 ;  /* 0x0000000407067825 */ /* 0x001fca00078e0208 */
[----:B------:R0:W-:Y:S03]  /*1bb0*/  STG.E desc[UR8][R6.64], R23 ;  /* 0x0000001706007986 */ /* 0x0001e6000c101908 */
[----:B------:R-:W-:Y:S05]  /*1bc0*/  @!P0 EXIT ;  /* 0x000000000000894d */ /* 0x000fea0003800000 */
[----:B------:R-:W-:Y:S01]  /*1bd0*/  ISETP.NE.AND P0, PT, R2, 0x2, PT ;  /* 0x000000020200780c */ /* 0x000fe20003f05270 */
[----:B------:R1:W-:-:S12]  /*1be0*/  STG.E desc[UR8][R6.64+0x4], R5 ;  /* 0x0000040506007986 */ /* 0x0003d8000c101908 */
[----:B-1----:R-:W-:Y:S05]  /*1bf0*/  @!P0 EXIT ;  /* 0x000000000000894d */ /* 0x002fea0003800000 */
[----:B------:R-:W-:Y:S01]  /*1c00*/  ISETP.NE.AND P0, PT, R2, 0x3, PT ;  /* 0x000000030200780c */ /* 0x000fe20003f05270 */
[----:B------:R1:W-:-:S12]  /*1c10*/  STG.E desc[UR8][R6.64+0x8], R0 ;  /* 0x0000080006007986 */ /* 0x0003d8000c101908 */
[----:B-1----:R-:W-:Y:S05]  /*1c20*/  @!P0 EXIT ;  /* 0x000000000000894d */ /* 0x002fea0003800000 */
[----:B------:R-:W-:Y:S01]  /*1c30*/  STG.E desc[UR8][R6.64+0xc], R3 ;  /* 0x00000c0306007986 */ /* 0x000fe2000c101908 */
[----:B------:R-:W-:Y:S05]  /*1c40*/  EXIT ;  /* 0x000000000000794d */ /* 0x000fea0003800000 */
.L_x_10:
[----:B------:R-:W-:-:S00]  /*1c50*/  BRA `(.L_x_10) ;  /* 0xfffffffc00fc7947 */ /* 0x000fc0000383ffff */
[----:B------:R-:W-:-:S00]  /*1c60*/  NOP ;  /* 0x0000000000007918 */ /* 0x000fc00000000000 */
        /* <DEDUP_REMOVED lines=9> */
.L_x_11:


//--------------------- .nv.shared._Z28matrix_multiplication_kernelPKfS0_Pfiii --------------------------
	.section	.nv.shared._Z28matrix_multiplication_kernelPKfS0_Pfiii,"aw",@nobits
	.sectionflags	@""
	.align	4
.nv.shared._Z28matrix_multiplication_kernelPKfS0_Pfiii:
	.zero		9344


//--------------------- .nv.shared.reserved.0     --------------------------
	.section	.nv.shared.reserved.0,"aw",@nobits
	.weak		__nv_reservedSMEM_offset_0_alias
	.size		__nv_reservedSMEM_offset_0_alias, 0, 64
	.other		__nv_reservedSMEM_offset_0_alias,@"STO_CUDA_RESERVED_SHARED STV_DEFAULT"
__nv_reservedSMEM_offset_0_alias:
	.zero		0
	.zero		64


//--------------------- .nv.constant0._Z28matrix_multiplication_kernelPKfS0_Pfiii --------------------------
	.section	.nv.constant0._Z28matrix_multiplication_kernelPKfS0_Pfiii,"a",@progbits
	.sectionflags	@""
	.align	4
.nv.constant0._Z28matrix_multiplication_kernelPKfS0_Pfiii:
	.zero		932


//--------------------- SYMBOLS --------------------------

	.type		.nv.reservedSmem.offset0,@object
	.size		.nv.reservedSmem.offset0,0x4
	.type		.nv.reservedSmem.cap,@object
	.size		.nv.reservedSmem.cap,0x4
